//
// Generated by NVIDIA NVVM Compiler
//
// Compiler Build ID: CL-36424714
// Cuda compilation tools, release 13.0, V13.0.88
// Based on NVVM 20.0.0
//

.version 9.0
.target sm_100
.address_size 64

	// .globl	_Z27cpab_cuda_kernel_forward_1DiiPfPKfS1_PKiS3_i

.visible .entry _Z27cpab_cuda_kernel_forward_1DiiPfPKfS1_PKiS3_i(
	.param .u32 _Z27cpab_cuda_kernel_forward_1DiiPfPKfS1_PKiS3_i_param_0,
	.param .u32 _Z27cpab_cuda_kernel_forward_1DiiPfPKfS1_PKiS3_i_param_1,
	.param .u64 .ptr .align 1 _Z27cpab_cuda_kernel_forward_1DiiPfPKfS1_PKiS3_i_param_2,
	.param .u64 .ptr .align 1 _Z27cpab_cuda_kernel_forward_1DiiPfPKfS1_PKiS3_i_param_3,
	.param .u64 .ptr .align 1 _Z27cpab_cuda_kernel_forward_1DiiPfPKfS1_PKiS3_i_param_4,
	.param .u64 .ptr .align 1 _Z27cpab_cuda_kernel_forward_1DiiPfPKfS1_PKiS3_i_param_5,
	.param .u64 .ptr .align 1 _Z27cpab_cuda_kernel_forward_1DiiPfPKfS1_PKiS3_i_param_6,
	.param .u32 _Z27cpab_cuda_kernel_forward_1DiiPfPKfS1_PKiS3_i_param_7
)
{
	.reg .pred 	%p<13>;
	.reg .b32 	%r<90>;
	.reg .b32 	%f<97>;
	.reg .b64 	%rd<76>;

	ld.param.u32 	%r13, [_Z27cpab_cuda_kernel_forward_1DiiPfPKfS1_PKiS3_i_param_0];
	ld.param.u32 	%r15, [_Z27cpab_cuda_kernel_forward_1DiiPfPKfS1_PKiS3_i_param_1];
	ld.param.u64 	%rd3, [_Z27cpab_cuda_kernel_forward_1DiiPfPKfS1_PKiS3_i_param_2];
	ld.param.u64 	%rd4, [_Z27cpab_cuda_kernel_forward_1DiiPfPKfS1_PKiS3_i_param_3];
	ld.param.u64 	%rd7, [_Z27cpab_cuda_kernel_forward_1DiiPfPKfS1_PKiS3_i_param_4];
	ld.param.u64 	%rd5, [_Z27cpab_cuda_kernel_forward_1DiiPfPKfS1_PKiS3_i_param_5];
	ld.param.u64 	%rd6, [_Z27cpab_cuda_kernel_forward_1DiiPfPKfS1_PKiS3_i_param_6];
	ld.param.u32 	%r14, [_Z27cpab_cuda_kernel_forward_1DiiPfPKfS1_PKiS3_i_param_7];
	cvta.to.global.u64 	%rd1, %rd7;
	mov.u32 	%r17, %ctaid.x;
	mov.u32 	%r18, %ntid.x;
	mov.u32 	%r19, %tid.x;
	mad.lo.s32 	%r1, %r17, %r18, %r19;
	mov.u32 	%r20, %ctaid.y;
	mov.u32 	%r21, %ntid.y;
	mov.u32 	%r22, %tid.y;
	mad.lo.s32 	%r23, %r20, %r21, %r22;
	setp.ge.s32 	%p1, %r1, %r13;
	setp.ge.s32 	%p2, %r23, %r15;
	or.pred  	%p3, %p1, %p2;
	@%p3 bra 	$L__BB0_14;
	cvta.to.global.u64 	%rd8, %rd6;
	cvta.to.global.u64 	%rd9, %rd5;
	cvta.to.global.u64 	%rd10, %rd4;
	mul.lo.s32 	%r3, %r13, %r23;
	mad.lo.s32 	%r24, %r3, %r14, %r1;
	mul.wide.s32 	%rd11, %r24, 4;
	add.s64 	%rd12, %rd10, %rd11;
	ld.global.f32 	%f96, [%rd12];
	shl.b32 	%r4, %r23, 1;
	ld.global.u32 	%r5, [%rd8];
	ld.global.u32 	%r6, [%rd9];
	setp.lt.s32 	%p4, %r6, 1;
	@%p4 bra 	$L__BB0_13;
	cvt.rn.f32.s32 	%f2, %r5;
	add.s32 	%r7, %r5, -1;
	mul.lo.s32 	%r25, %r4, %r5;
	cvt.s64.s32 	%rd2, %r25;
	and.b32  	%r8, %r6, 7;
	setp.lt.u32 	%p5, %r6, 8;
	@%p5 bra 	$L__BB0_5;
	and.b32  	%r26, %r6, 2147483640;
	neg.s32 	%r89, %r26;
$L__BB0_4:
	.pragma "nounroll";
	mul.f32 	%f16, %f96, %f2;
	cvt.rmi.f32.f32 	%f17, %f16;
	cvt.rzi.s32.f32 	%r27, %f17;
	min.s32 	%r28, %r27, %r7;
	max.s32 	%r29, %r28, 0;
	shl.b32 	%r30, %r29, 1;
	cvt.u64.u32 	%rd13, %r30;
	add.s64 	%rd14, %rd13, %rd2;
	shl.b64 	%rd15, %rd14, 2;
	add.s64 	%rd16, %rd1, %rd15;
	ld.global.f32 	%f18, [%rd16];
	ld.global.f32 	%f19, [%rd16+4];
	fma.rn.f32 	%f20, %f96, %f18, %f19;
	mul.f32 	%f21, %f20, %f2;
	cvt.rmi.f32.f32 	%f22, %f21;
	cvt.rzi.s32.f32 	%r31, %f22;
	min.s32 	%r32, %r31, %r7;
	max.s32 	%r33, %r32, 0;
	shl.b32 	%r34, %r33, 1;
	cvt.u64.u32 	%rd17, %r34;
	add.s64 	%rd18, %rd17, %rd2;
	shl.b64 	%rd19, %rd18, 2;
	add.s64 	%rd20, %rd1, %rd19;
	ld.global.f32 	%f23, [%rd20];
	ld.global.f32 	%f24, [%rd20+4];
	fma.rn.f32 	%f25, %f20, %f23, %f24;
	mul.f32 	%f26, %f25, %f2;
	cvt.rmi.f32.f32 	%f27, %f26;
	cvt.rzi.s32.f32 	%r35, %f27;
	min.s32 	%r36, %r35, %r7;
	max.s32 	%r37, %r36, 0;
	shl.b32 	%r38, %r37, 1;
	cvt.u64.u32 	%rd21, %r38;
	add.s64 	%rd22, %rd21, %rd2;
	shl.b64 	%rd23, %rd22, 2;
	add.s64 	%rd24, %rd1, %rd23;
	ld.global.f32 	%f28, [%rd24];
	ld.global.f32 	%f29, [%rd24+4];
	fma.rn.f32 	%f30, %f25, %f28, %f29;
	mul.f32 	%f31, %f30, %f2;
	cvt.rmi.f32.f32 	%f32, %f31;
	cvt.rzi.s32.f32 	%r39, %f32;
	min.s32 	%r40, %r39, %r7;
	max.s32 	%r41, %r40, 0;
	shl.b32 	%r42, %r41, 1;
	cvt.u64.u32 	%rd25, %r42;
	add.s64 	%rd26, %rd25, %rd2;
	shl.b64 	%rd27, %rd26, 2;
	add.s64 	%rd28, %rd1, %rd27;
	ld.global.f32 	%f33, [%rd28];
	ld.global.f32 	%f34, [%rd28+4];
	fma.rn.f32 	%f35, %f30, %f33, %f34;
	mul.f32 	%f36, %f35, %f2;
	cvt.rmi.f32.f32 	%f37, %f36;
	cvt.rzi.s32.f32 	%r43, %f37;
	min.s32 	%r44, %r43, %r7;
	max.s32 	%r45, %r44, 0;
	shl.b32 	%r46, %r45, 1;
	cvt.u64.u32 	%rd29, %r46;
	add.s64 	%rd30, %rd29, %rd2;
	shl.b64 	%rd31, %rd30, 2;
	add.s64 	%rd32, %rd1, %rd31;
	ld.global.f32 	%f38, [%rd32];
	ld.global.f32 	%f39, [%rd32+4];
	fma.rn.f32 	%f40, %f35, %f38, %f39;
	mul.f32 	%f41, %f40, %f2;
	cvt.rmi.f32.f32 	%f42, %f41;
	cvt.rzi.s32.f32 	%r47, %f42;
	min.s32 	%r48, %r47, %r7;
	max.s32 	%r49, %r48, 0;
	shl.b32 	%r50, %r49, 1;
	cvt.u64.u32 	%rd33, %r50;
	add.s64 	%rd34, %rd33, %rd2;
	shl.b64 	%rd35, %rd34, 2;
	add.s64 	%rd36, %rd1, %rd35;
	ld.global.f32 	%f43, [%rd36];
	ld.global.f32 	%f44, [%rd36+4];
	fma.rn.f32 	%f45, %f40, %f43, %f44;
	mul.f32 	%f46, %f45, %f2;
	cvt.rmi.f32.f32 	%f47, %f46;
	cvt.rzi.s32.f32 	%r51, %f47;
	min.s32 	%r52, %r51, %r7;
	max.s32 	%r53, %r52, 0;
	shl.b32 	%r54, %r53, 1;
	cvt.u64.u32 	%rd37, %r54;
	add.s64 	%rd38, %rd37, %rd2;
	shl.b64 	%rd39, %rd38, 2;
	add.s64 	%rd40, %rd1, %rd39;
	ld.global.f32 	%f48, [%rd40];
	ld.global.f32 	%f49, [%rd40+4];
	fma.rn.f32 	%f50, %f45, %f48, %f49;
	mul.f32 	%f51, %f50, %f2;
	cvt.rmi.f32.f32 	%f52, %f51;
	cvt.rzi.s32.f32 	%r55, %f52;
	min.s32 	%r56, %r55, %r7;
	max.s32 	%r57, %r56, 0;
	shl.b32 	%r58, %r57, 1;
	cvt.u64.u32 	%rd41, %r58;
	add.s64 	%rd42, %rd41, %rd2;
	shl.b64 	%rd43, %rd42, 2;
	add.s64 	%rd44, %rd1, %rd43;
	ld.global.f32 	%f53, [%rd44];
	ld.global.f32 	%f54, [%rd44+4];
	fma.rn.f32 	%f96, %f50, %f53, %f54;
	add.s32 	%r89, %r89, 8;
	setp.ne.s32 	%p6, %r89, 0;
	@%p6 bra 	$L__BB0_4;
$L__BB0_5:
	setp.eq.s32 	%p7, %r8, 0;
	@%p7 bra 	$L__BB0_13;
	and.b32  	%r12, %r6, 3;
	setp.lt.u32 	%p8, %r8, 4;
	@%p8 bra 	$L__BB0_8;
	mul.f32 	%f56, %f96, %f2;
	cvt.rmi.f32.f32 	%f57, %f56;
	cvt.rzi.s32.f32 	%r59, %f57;
	min.s32 	%r60, %r59, %r7;
	max.s32 	%r61, %r60, 0;
	shl.b32 	%r62, %r61, 1;
	cvt.u64.u32 	%rd45, %r62;
	add.s64 	%rd46, %rd45, %rd2;
	shl.b64 	%rd47, %rd46, 2;
	add.s64 	%rd48, %rd1, %rd47;
	ld.global.f32 	%f58, [%rd48];
	ld.global.f32 	%f59, [%rd48+4];
	fma.rn.f32 	%f60, %f96, %f58, %f59;
	mul.f32 	%f61, %f60, %f2;
	cvt.rmi.f32.f32 	%f62, %f61;
	cvt.rzi.s32.f32 	%r63, %f62;
	min.s32 	%r64, %r63, %r7;
	max.s32 	%r65, %r64, 0;
	shl.b32 	%r66, %r65, 1;
	cvt.u64.u32 	%rd49, %r66;
	add.s64 	%rd50, %rd49, %rd2;
	shl.b64 	%rd51, %rd50, 2;
	add.s64 	%rd52, %rd1, %rd51;
	ld.global.f32 	%f63, [%rd52];
	ld.global.f32 	%f64, [%rd52+4];
	fma.rn.f32 	%f65, %f60, %f63, %f64;
	mul.f32 	%f66, %f65, %f2;
	cvt.rmi.f32.f32 	%f67, %f66;
	cvt.rzi.s32.f32 	%r67, %f67;
	min.s32 	%r68, %r67, %r7;
	max.s32 	%r69, %r68, 0;
	shl.b32 	%r70, %r69, 1;
	cvt.u64.u32 	%rd53, %r70;
	add.s64 	%rd54, %rd53, %rd2;
	shl.b64 	%rd55, %rd54, 2;
	add.s64 	%rd56, %rd1, %rd55;
	ld.global.f32 	%f68, [%rd56];
	ld.global.f32 	%f69, [%rd56+4];
	fma.rn.f32 	%f70, %f65, %f68, %f69;
	mul.f32 	%f71, %f70, %f2;
	cvt.rmi.f32.f32 	%f72, %f71;
	cvt.rzi.s32.f32 	%r71, %f72;
	min.s32 	%r72, %r71, %r7;
	max.s32 	%r73, %r72, 0;
	shl.b32 	%r74, %r73, 1;
	cvt.u64.u32 	%rd57, %r74;
	add.s64 	%rd58, %rd57, %rd2;
	shl.b64 	%rd59, %rd58, 2;
	add.s64 	%rd60, %rd1, %rd59;
	ld.global.f32 	%f73, [%rd60];
	ld.global.f32 	%f74, [%rd60+4];
	fma.rn.f32 	%f96, %f70, %f73, %f74;
$L__BB0_8:
	setp.eq.s32 	%p9, %r12, 0;
	@%p9 bra 	$L__BB0_13;
	setp.eq.s32 	%p10, %r12, 1;
	@%p10 bra 	$L__BB0_11;
	mul.f32 	%f76, %f96, %f2;
	cvt.rmi.f32.f32 	%f77, %f76;
	cvt.rzi.s32.f32 	%r75, %f77;
	min.s32 	%r76, %r75, %r7;
	max.s32 	%r77, %r76, 0;
	shl.b32 	%r78, %r77, 1;
	cvt.u64.u32 	%rd61, %r78;
	add.s64 	%rd62, %rd61, %rd2;
	shl.b64 	%rd63, %rd62, 2;
	add.s64 	%rd64, %rd1, %rd63;
	ld.global.f32 	%f78, [%rd64];
	ld.global.f32 	%f79, [%rd64+4];
	fma.rn.f32 	%f80, %f96, %f78, %f79;
	mul.f32 	%f81, %f80, %f2;
	cvt.rmi.f32.f32 	%f82, %f81;
	cvt.rzi.s32.f32 	%r79, %f82;
	min.s32 	%r80, %r79, %r7;
	max.s32 	%r81, %r80, 0;
	shl.b32 	%r82, %r81, 1;
	cvt.u64.u32 	%rd65, %r82;
	add.s64 	%rd66, %rd65, %rd2;
	shl.b64 	%rd67, %rd66, 2;
	add.s64 	%rd68, %rd1, %rd67;
	ld.global.f32 	%f83, [%rd68];
	ld.global.f32 	%f84, [%rd68+4];
	fma.rn.f32 	%f96, %f80, %f83, %f84;
$L__BB0_11:
	and.b32  	%r83, %r6, 1;
	setp.eq.b32 	%p11, %r83, 1;
	not.pred 	%p12, %p11;
	@%p12 bra 	$L__BB0_13;
	mul.f32 	%f85, %f96, %f2;
	cvt.rmi.f32.f32 	%f86, %f85;
	cvt.rzi.s32.f32 	%r84, %f86;
	min.s32 	%r85, %r84, %r7;
	max.s32 	%r86, %r85, 0;
	shl.b32 	%r87, %r86, 1;
	cvt.u64.u32 	%rd69, %r87;
	add.s64 	%rd70, %rd69, %rd2;
	shl.b64 	%rd71, %rd70, 2;
	add.s64 	%rd72, %rd1, %rd71;
	ld.global.f32 	%f87, [%rd72];
	ld.global.f32 	%f88, [%rd72+4];
	fma.rn.f32 	%f96, %f96, %f87, %f88;
$L__BB0_13:
	add.s32 	%r88, %r3, %r1;
	cvta.to.global.u64 	%rd73, %rd3;
	mul.wide.s32 	%rd74, %r88, 4;
	add.s64 	%rd75, %rd73, %rd74;
	st.global.f32 	[%rd75], %f96;
$L__BB0_14:
	ret;

}
	// .globl	_Z27cpab_cuda_kernel_forward_2DiiPfPKfS1_PKiS3_i
.visible .entry _Z27cpab_cuda_kernel_forward_2DiiPfPKfS1_PKiS3_i(
	.param .u32 _Z27cpab_cuda_kernel_forward_2DiiPfPKfS1_PKiS3_i_param_0,
	.param .u32 _Z27cpab_cuda_kernel_forward_2DiiPfPKfS1_PKiS3_i_param_1,
	.param .u64 .ptr .align 1 _Z27cpab_cuda_kernel_forward_2DiiPfPKfS1_PKiS3_i_param_2,
	.param .u64 .ptr .align 1 _Z27cpab_cuda_kernel_forward_2DiiPfPKfS1_PKiS3_i_param_3,
	.param .u64 .ptr .align 1 _Z27cpab_cuda_kernel_forward_2DiiPfPKfS1_PKiS3_i_param_4,
	.param .u64 .ptr .align 1 _Z27cpab_cuda_kernel_forward_2DiiPfPKfS1_PKiS3_i_param_5,
	.param .u64 .ptr .align 1 _Z27cpab_cuda_kernel_forward_2DiiPfPKfS1_PKiS3_i_param_6,
	.param .u32 _Z27cpab_cuda_kernel_forward_2DiiPfPKfS1_PKiS3_i_param_7
)
{
	.reg .pred 	%p<23>;
	.reg .b32 	%r<49>;
	.reg .b32 	%f<29>;
	.reg .b64 	%rd<24>;
	.reg .b64 	%fd<60>;

	ld.param.u32 	%r18, [_Z27cpab_cuda_kernel_forward_2DiiPfPKfS1_PKiS3_i_param_0];
	ld.param.u32 	%r20, [_Z27cpab_cuda_kernel_forward_2DiiPfPKfS1_PKiS3_i_param_1];
	ld.param.u64 	%rd4, [_Z27cpab_cuda_kernel_forward_2DiiPfPKfS1_PKiS3_i_param_3];
	ld.param.u64 	%rd5, [_Z27cpab_cuda_kernel_forward_2DiiPfPKfS1_PKiS3_i_param_4];
	ld.param.u64 	%rd6, [_Z27cpab_cuda_kernel_forward_2DiiPfPKfS1_PKiS3_i_param_5];
	ld.param.u64 	%rd7, [_Z27cpab_cuda_kernel_forward_2DiiPfPKfS1_PKiS3_i_param_6];
	ld.param.u32 	%r19, [_Z27cpab_cuda_kernel_forward_2DiiPfPKfS1_PKiS3_i_param_7];
	mov.u32 	%r22, %ctaid.x;
	mov.u32 	%r23, %ntid.x;
	mov.u32 	%r24, %tid.x;
	mad.lo.s32 	%r1, %r22, %r23, %r24;
	mov.u32 	%r25, %ctaid.y;
	mov.u32 	%r26, %ntid.y;
	mov.u32 	%r27, %tid.y;
	mad.lo.s32 	%r28, %r25, %r26, %r27;
	setp.ge.s32 	%p1, %r1, %r18;
	setp.ge.s32 	%p2, %r28, %r20;
	or.pred  	%p3, %p1, %p2;
	@%p3 bra 	$L__BB1_25;
	cvta.to.global.u64 	%rd8, %rd7;
	cvta.to.global.u64 	%rd9, %rd6;
	cvta.to.global.u64 	%rd10, %rd4;
	mul.lo.s32 	%r29, %r28, %r18;
	mul.lo.s32 	%r30, %r29, %r19;
	shl.b32 	%r31, %r30, 1;
	add.s32 	%r32, %r31, %r1;
	mul.wide.s32 	%rd11, %r32, 4;
	add.s64 	%rd12, %rd10, %rd11;
	ld.global.f32 	%f27, [%rd12];
	mul.wide.s32 	%rd1, %r18, 4;
	add.s64 	%rd13, %rd12, %rd1;
	ld.global.f32 	%f28, [%rd13];
	ld.global.u32 	%r3, [%rd8];
	ld.global.u32 	%r4, [%rd8+4];
	ld.global.u32 	%r5, [%rd9];
	setp.lt.s32 	%p4, %r5, 1;
	@%p4 bra 	$L__BB1_24;
	cvt.rn.f64.s32 	%fd1, %r3;
	rcp.rn.f64 	%fd13, %fd1;
	cvt.rn.f32.f64 	%f11, %fd13;
	cvt.rn.f64.s32 	%fd2, %r4;
	rcp.rn.f64 	%fd14, %fd2;
	cvt.rn.f32.f64 	%f12, %fd14;
	cvt.rn.f32.s32 	%f13, %r3;
	mul.f32 	%f3, %f13, %f11;
	cvt.f64.f32 	%fd15, %f3;
	add.f64 	%fd3, %fd15, 0dBE112E0BE826D695;
	cvt.rn.f32.s32 	%f14, %r4;
	mul.f32 	%f4, %f14, %f12;
	cvt.f64.f32 	%fd16, %f4;
	add.f64 	%fd4, %fd16, 0dBE112E0BE826D695;
	cvt.f64.f32 	%fd5, %f11;
	cvt.f64.f32 	%fd6, %f12;
	add.s32 	%r33, %r3, -1;
	cvt.rn.f64.s32 	%fd7, %r33;
	add.s32 	%r34, %r4, -1;
	cvt.rn.f64.s32 	%fd8, %r34;
	neg.s32 	%r47, %r5;
	cvta.to.global.u64 	%rd2, %rd5;
$L__BB1_3:
	mov.f32 	%f6, %f27;
	cvt.f64.f32 	%fd9, %f6;
	cvt.f64.f32 	%fd10, %f28;
	max.f64 	%fd17, %fd9, 0d0000000000000000;
	min.f64 	%fd18, %fd3, %fd17;
	max.f64 	%fd19, %fd10, 0d0000000000000000;
	min.f64 	%fd20, %fd4, %fd19;
	div.rn.f64 	%fd21, %fd18, %fd5;
	cvt.rmi.f64.f64 	%fd22, %fd21;
	mul.f64 	%fd23, %fd22, %fd5;
	sub.f64 	%fd24, %fd18, %fd23;
	div.rn.f64 	%fd25, %fd20, %fd6;
	cvt.rmi.f64.f64 	%fd26, %fd25;
	mul.f64 	%fd27, %fd26, %fd6;
	sub.f64 	%fd28, %fd20, %fd27;
	div.rn.f64 	%fd11, %fd24, %fd5;
	div.rn.f64 	%fd12, %fd28, %fd6;
	sub.f64 	%fd29, %fd18, %fd24;
	div.rn.f64 	%fd30, %fd29, %fd5;
	setp.geu.f64 	%p5, %fd30, %fd7;
	mov.f64 	%fd31, 0d3FE0000000000000;
	copysign.f64 	%fd32, %fd30, %fd31;
	add.rz.f64 	%fd33, %fd30, %fd32;
	cvt.rzi.f64.f64 	%fd34, %fd33;
	selp.f64 	%fd35, %fd7, %fd34, %p5;
	cvt.rzi.s32.f64 	%r35, %fd35;
	sub.f64 	%fd36, %fd20, %fd28;
	div.rn.f64 	%fd37, %fd36, %fd6;
	setp.geu.f64 	%p6, %fd37, %fd8;
	copysign.f64 	%fd38, %fd37, %fd31;
	add.rz.f64 	%fd39, %fd37, %fd38;
	cvt.rzi.f64.f64 	%fd40, %fd39;
	selp.f64 	%fd41, %fd8, %fd40, %p6;
	cvt.rzi.s32.f64 	%r36, %fd41;
	mad.lo.s32 	%r37, %r36, %r3, %r35;
	shl.b32 	%r48, %r37, 2;
	setp.gtu.f32 	%p7, %f6, 0f00000000;
	@%p7 bra 	$L__BB1_10;
	setp.gtu.f32 	%p8, %f28, 0f00000000;
	@%p8 bra 	$L__BB1_6;
	div.rn.f64 	%fd42, %fd10, %fd6;
	div.rn.f64 	%fd43, %fd9, %fd5;
	setp.lt.f64 	%p9, %fd42, %fd43;
	@%p9 bra 	$L__BB1_23;
$L__BB1_6:
	setp.ltu.f32 	%p10, %f28, %f4;
	@%p10 bra 	$L__BB1_9;
	div.rn.f64 	%fd44, %fd10, %fd6;
	sub.f64 	%fd45, %fd44, %fd2;
	neg.f64 	%fd46, %fd9;
	div.rn.f64 	%fd47, %fd46, %fd5;
	setp.leu.f64 	%p11, %fd45, %fd47;
	@%p11 bra 	$L__BB1_9;
	add.s32 	%r48, %r48, 2;
	bra.uni 	$L__BB1_23;
$L__BB1_9:
	add.s32 	%r48, %r48, 3;
	bra.uni 	$L__BB1_23;
$L__BB1_10:
	setp.ltu.f32 	%p12, %f6, %f3;
	@%p12 bra 	$L__BB1_17;
	setp.gtu.f32 	%p13, %f28, 0f00000000;
	@%p13 bra 	$L__BB1_13;
	neg.f64 	%fd48, %fd10;
	div.rn.f64 	%fd49, %fd48, %fd6;
	div.rn.f64 	%fd50, %fd9, %fd5;
	sub.f64 	%fd51, %fd50, %fd1;
	setp.gt.f64 	%p14, %fd49, %fd51;
	@%p14 bra 	$L__BB1_23;
$L__BB1_13:
	setp.ltu.f32 	%p15, %f28, %f4;
	@%p15 bra 	$L__BB1_16;
	div.rn.f64 	%fd52, %fd10, %fd6;
	sub.f64 	%fd53, %fd52, %fd2;
	div.rn.f64 	%fd54, %fd9, %fd5;
	sub.f64 	%fd55, %fd54, %fd1;
	setp.leu.f64 	%p16, %fd53, %fd55;
	@%p16 bra 	$L__BB1_16;
	add.s32 	%r48, %r48, 2;
	bra.uni 	$L__BB1_23;
$L__BB1_16:
	add.s32 	%r48, %r48, 1;
	bra.uni 	$L__BB1_23;
$L__BB1_17:
	setp.le.f32 	%p17, %f28, 0f00000000;
	@%p17 bra 	$L__BB1_23;
	setp.ltu.f32 	%p18, %f28, %f4;
	@%p18 bra 	$L__BB1_20;
	add.s32 	%r48, %r48, 2;
	bra.uni 	$L__BB1_23;
$L__BB1_20:
	setp.geu.f64 	%p19, %fd11, %fd12;
	@%p19 bra 	$L__BB1_22;
	mov.f64 	%fd58, 0d3FF0000000000000;
	sub.f64 	%fd59, %fd58, %fd11;
	setp.lt.f64 	%p21, %fd59, %fd12;
	selp.b32 	%r39, 2, 3, %p21;
	add.s32 	%r48, %r48, %r39;
	bra.uni 	$L__BB1_23;
$L__BB1_22:
	mov.f64 	%fd56, 0d3FF0000000000000;
	sub.f64 	%fd57, %fd56, %fd11;
	setp.lt.f64 	%p20, %fd57, %fd12;
	selp.u32 	%r38, 1, 0, %p20;
	add.s32 	%r48, %r48, %r38;
$L__BB1_23:
	mul.lo.s32 	%r40, %r48, 6;
	cvt.s64.s32 	%rd14, %r40;
	mul.lo.s32 	%r41, %r28, %r3;
	mul.lo.s32 	%r42, %r41, %r4;
	mul.lo.s32 	%r43, %r42, 24;
	cvt.s64.s32 	%rd15, %r43;
	add.s64 	%rd16, %rd14, %rd15;
	shl.b64 	%rd17, %rd16, 2;
	add.s64 	%rd18, %rd2, %rd17;
	ld.global.f32 	%f15, [%rd18];
	ld.global.f32 	%f16, [%rd18+4];
	mul.f32 	%f17, %f28, %f16;
	fma.rn.f32 	%f18, %f6, %f15, %f17;
	ld.global.f32 	%f19, [%rd18+8];
	add.f32 	%f27, %f19, %f18;
	ld.global.f32 	%f20, [%rd18+12];
	ld.global.f32 	%f21, [%rd18+16];
	mul.f32 	%f22, %f28, %f21;
	fma.rn.f32 	%f23, %f6, %f20, %f22;
	ld.global.f32 	%f24, [%rd18+20];
	add.f32 	%f28, %f24, %f23;
	add.s32 	%r47, %r47, 1;
	setp.ne.s32 	%p22, %r47, 0;
	@%p22 bra 	$L__BB1_3;
$L__BB1_24:
	ld.param.u64 	%rd23, [_Z27cpab_cuda_kernel_forward_2DiiPfPKfS1_PKiS3_i_param_2];
	mul.lo.s32 	%r44, %r18, %r28;
	shl.b32 	%r45, %r44, 1;
	add.s32 	%r46, %r45, %r1;
	cvta.to.global.u64 	%rd19, %rd23;
	mul.wide.s32 	%rd20, %r46, 4;
	add.s64 	%rd21, %rd19, %rd20;
	st.global.f32 	[%rd21], %f27;
	add.s64 	%rd22, %rd21, %rd1;
	st.global.f32 	[%rd22], %f28;
$L__BB1_25:
	ret;

}
	// .globl	_Z27cpab_cuda_kernel_forward_3DiiPfPKfS1_PKiS3_i
.visible .entry _Z27cpab_cuda_kernel_forward_3DiiPfPKfS1_PKiS3_i(
	.param .u32 _Z27cpab_cuda_kernel_forward_3DiiPfPKfS1_PKiS3_i_param_0,
	.param .u32 _Z27cpab_cuda_kernel_forward_3DiiPfPKfS1_PKiS3_i_param_1,
	.param .u64 .ptr .align 1 _Z27cpab_cuda_kernel_forward_3DiiPfPKfS1_PKiS3_i_param_2,
	.param .u64 .ptr .align 1 _Z27cpab_cuda_kernel_forward_3DiiPfPKfS1_PKiS3_i_param_3,
	.param .u64 .ptr .align 1 _Z27cpab_cuda_kernel_forward_3DiiPfPKfS1_PKiS3_i_param_4,
	.param .u64 .ptr .align 1 _Z27cpab_cuda_kernel_forward_3DiiPfPKfS1_PKiS3_i_param_5,
	.param .u64 .ptr .align 1 _Z27cpab_cuda_kernel_forward_3DiiPfPKfS1_PKiS3_i_param_6,
	.param .u32 _Z27cpab_cuda_kernel_forward_3DiiPfPKfS1_PKiS3_i_param_7
)
{
	.reg .pred 	%p<47>;
	.reg .b32 	%r<56>;
	.reg .b32 	%f<94>;
	.reg .b64 	%rd<26>;
	.reg .b64 	%fd<70>;

	ld.param.u32 	%r20, [_Z27cpab_cuda_kernel_forward_3DiiPfPKfS1_PKiS3_i_param_0];
	ld.param.u32 	%r22, [_Z27cpab_cuda_kernel_forward_3DiiPfPKfS1_PKiS3_i_param_1];
	ld.param.u64 	%rd5, [_Z27cpab_cuda_kernel_forward_3DiiPfPKfS1_PKiS3_i_param_3];
	ld.param.u64 	%rd6, [_Z27cpab_cuda_kernel_forward_3DiiPfPKfS1_PKiS3_i_param_4];
	ld.param.u64 	%rd7, [_Z27cpab_cuda_kernel_forward_3DiiPfPKfS1_PKiS3_i_param_5];
	ld.param.u64 	%rd8, [_Z27cpab_cuda_kernel_forward_3DiiPfPKfS1_PKiS3_i_param_6];
	ld.param.u32 	%r21, [_Z27cpab_cuda_kernel_forward_3DiiPfPKfS1_PKiS3_i_param_7];
	mov.u32 	%r24, %ctaid.x;
	mov.u32 	%r25, %ntid.x;
	mov.u32 	%r26, %tid.x;
	mad.lo.s32 	%r1, %r24, %r25, %r26;
	mov.u32 	%r27, %ctaid.y;
	mov.u32 	%r28, %ntid.y;
	mov.u32 	%r29, %tid.y;
	mad.lo.s32 	%r30, %r27, %r28, %r29;
	setp.ge.s32 	%p4, %r1, %r20;
	setp.ge.s32 	%p5, %r30, %r22;
	or.pred  	%p6, %p4, %p5;
	@%p6 bra 	$L__BB2_21;
	cvta.to.global.u64 	%rd9, %rd8;
	cvta.to.global.u64 	%rd10, %rd7;
	cvta.to.global.u64 	%rd11, %rd5;
	mul.lo.s32 	%r31, %r30, %r20;
	mul.lo.s32 	%r3, %r31, 3;
	mad.lo.s32 	%r32, %r3, %r21, %r1;
	mul.wide.s32 	%rd12, %r32, 4;
	add.s64 	%rd13, %rd11, %rd12;
	ld.global.f32 	%f93, [%rd13];
	mul.wide.s32 	%rd1, %r20, 4;
	add.s64 	%rd14, %rd13, %rd1;
	ld.global.f32 	%f92, [%rd14];
	add.s64 	%rd15, %rd14, %rd1;
	ld.global.f32 	%f91, [%rd15];
	ld.global.u32 	%r4, [%rd9];
	mul.lo.s32 	%r33, %r30, %r4;
	ld.global.u32 	%r5, [%rd9+4];
	mul.lo.s32 	%r34, %r33, %r5;
	mul.lo.s32 	%r6, %r34, 60;
	ld.global.u32 	%r7, [%rd9+8];
	ld.global.u32 	%r8, [%rd10];
	setp.lt.s32 	%p7, %r8, 1;
	@%p7 bra 	$L__BB2_20;
	cvt.rn.f64.s32 	%fd12, %r4;
	rcp.rn.f64 	%fd13, %fd12;
	cvt.rn.f32.f64 	%f25, %fd13;
	cvt.rn.f64.s32 	%fd14, %r5;
	rcp.rn.f64 	%fd15, %fd14;
	cvt.rn.f32.f64 	%f26, %fd15;
	cvt.rn.f64.s32 	%fd16, %r7;
	rcp.rn.f64 	%fd17, %fd16;
	cvt.rn.f32.f64 	%f27, %fd17;
	mul.f32 	%f28, %f26, 0f3F000000;
	mul.f32 	%f29, %f27, 0f3F000000;
	mul.f32 	%f30, %f25, 0f3F000000;
	mov.f32 	%f31, 0f3F000000;
	sub.f32 	%f4, %f31, %f30;
	sub.f32 	%f5, %f31, %f28;
	sub.f32 	%f6, %f31, %f29;
	cvt.rn.f32.s32 	%f32, %r4;
	mul.f32 	%f33, %f32, %f25;
	cvt.f64.f32 	%fd18, %f33;
	add.f64 	%fd19, %fd18, 0dBE45798EE2308C3A;
	cvt.rn.f32.f64 	%f7, %fd19;
	cvt.rn.f32.s32 	%f34, %r5;
	mul.f32 	%f35, %f34, %f26;
	cvt.f64.f32 	%fd20, %f35;
	add.f64 	%fd21, %fd20, 0dBE45798EE2308C3A;
	cvt.rn.f32.f64 	%f8, %fd21;
	cvt.rn.f32.s32 	%f36, %r7;
	mul.f32 	%f37, %f36, %f25;
	cvt.f64.f32 	%fd22, %f37;
	add.f64 	%fd23, %fd22, 0dBE45798EE2308C3A;
	cvt.rn.f32.f64 	%f9, %fd23;
	cvt.f64.f32 	%fd1, %f25;
	cvt.f64.f32 	%fd2, %f26;
	cvt.f64.f32 	%fd3, %f27;
	add.s32 	%r35, %r4, -1;
	cvt.rn.f64.s32 	%fd4, %r35;
	add.s32 	%r36, %r5, -1;
	cvt.rn.f64.s32 	%fd5, %r36;
	add.s32 	%r37, %r7, -1;
	cvt.rn.f64.s32 	%fd6, %r37;
	mul.lo.s32 	%r38, %r6, %r7;
	cvt.s64.s32 	%rd2, %r38;
	neg.s32 	%r54, %r8;
	cvta.to.global.u64 	%rd3, %rd6;
$L__BB2_3:
	mov.f32 	%f11, %f92;
	mov.f32 	%f10, %f93;
	setp.lt.f32 	%p8, %f10, 0f00000000;
	setp.gt.f32 	%p9, %f10, 0f3F800000;
	or.pred  	%p10, %p8, %p9;
	setp.lt.f32 	%p11, %f11, 0f00000000;
	setp.gt.f32 	%p12, %f11, 0f3F800000;
	or.pred  	%p13, %p11, %p12;
	or.pred  	%p14, %p10, %p13;
	not.pred 	%p15, %p14;
	mov.f32 	%f88, %f10;
	mov.f32 	%f89, %f11;
	mov.f32 	%f90, %f91;
	@%p15 bra 	$L__BB2_5;
	add.f32 	%f38, %f10, 0fBF000000;
	add.f32 	%f39, %f11, 0fBF000000;
	add.f32 	%f40, %f91, 0fBF000000;
	abs.f32 	%f41, %f38;
	abs.f32 	%f43, %f39;
	abs.f32 	%f44, %f40;
	setp.lt.f32 	%p16, %f41, %f43;
	setp.lt.f32 	%p18, %f41, %f44;
	setp.lt.f32 	%p19, %f43, %f41;
	setp.lt.f32 	%p20, %f44, %f41;
	setp.gt.f32 	%p21, %f41, 0f3F000000;
	selp.f32 	%f46, %f4, 0f3F000000, %p18;
	selp.f32 	%f47, %f46, 0f3F000000, %p16;
	copysign.f32 	%f48, %f38, %f47;
	selp.f32 	%f49, %f48, %f38, %p21;
	setp.gt.f32 	%p22, %f43, 0f3F000000;
	selp.f32 	%f50, %f5, 0f3F000000, %p18;
	selp.f32 	%f51, %f50, 0f3F000000, %p19;
	copysign.f32 	%f52, %f39, %f51;
	selp.f32 	%f53, %f52, %f39, %p22;
	setp.gt.f32 	%p23, %f44, 0f3F000000;
	selp.f32 	%f54, %f6, 0f3F000000, %p16;
	selp.f32 	%f55, %f54, 0f3F000000, %p20;
	copysign.f32 	%f56, %f40, %f55;
	selp.f32 	%f57, %f56, %f40, %p23;
	add.f32 	%f88, %f49, 0f3F000000;
	add.f32 	%f89, %f53, 0f3F000000;
	add.f32 	%f90, %f57, 0f3F000000;
$L__BB2_5:
	max.f32 	%f58, %f88, 0f00000000;
	min.f32 	%f59, %f7, %f58;
	max.f32 	%f60, %f89, 0f00000000;
	min.f32 	%f61, %f8, %f60;
	max.f32 	%f62, %f90, 0f00000000;
	min.f32 	%f63, %f9, %f62;
	cvt.f64.f32 	%fd24, %f59;
	div.rn.f64 	%fd25, %fd24, %fd1;
	cvt.rmi.f64.f64 	%fd26, %fd25;
	mul.f64 	%fd27, %fd26, %fd1;
	sub.f64 	%fd7, %fd24, %fd27;
	cvt.f64.f32 	%fd28, %f61;
	div.rn.f64 	%fd29, %fd28, %fd2;
	cvt.rmi.f64.f64 	%fd30, %fd29;
	mul.f64 	%fd31, %fd30, %fd2;
	sub.f64 	%fd8, %fd28, %fd31;
	cvt.f64.f32 	%fd32, %f63;
	div.rn.f64 	%fd33, %fd32, %fd3;
	cvt.rmi.f64.f64 	%fd34, %fd33;
	mul.f64 	%fd35, %fd34, %fd3;
	sub.f64 	%fd36, %fd32, %fd35;
	sub.f64 	%fd37, %fd24, %fd7;
	div.rn.f64 	%fd38, %fd37, %fd1;
	setp.geu.f64 	%p24, %fd38, %fd4;
	mov.f64 	%fd39, 0d3FE0000000000000;
	copysign.f64 	%fd40, %fd38, %fd39;
	add.rz.f64 	%fd41, %fd38, %fd40;
	cvt.rzi.f64.f64 	%fd42, %fd41;
	selp.f64 	%fd43, %fd4, %fd42, %p24;
	cvt.rzi.s32.f64 	%r11, %fd43;
	sub.f64 	%fd44, %fd28, %fd8;
	div.rn.f64 	%fd45, %fd44, %fd2;
	setp.geu.f64 	%p25, %fd45, %fd5;
	copysign.f64 	%fd46, %fd45, %fd39;
	add.rz.f64 	%fd47, %fd45, %fd46;
	cvt.rzi.f64.f64 	%fd48, %fd47;
	selp.f64 	%fd49, %fd5, %fd48, %p25;
	cvt.rzi.s32.f64 	%r12, %fd49;
	sub.f64 	%fd50, %fd32, %fd36;
	div.rn.f64 	%fd51, %fd50, %fd3;
	setp.geu.f64 	%p26, %fd51, %fd6;
	copysign.f64 	%fd52, %fd51, %fd39;
	add.rz.f64 	%fd53, %fd51, %fd52;
	cvt.rzi.f64.f64 	%fd54, %fd53;
	selp.f64 	%fd55, %fd6, %fd54, %p26;
	cvt.rzi.s32.f64 	%r39, %fd55;
	mad.lo.s32 	%r40, %r39, %r5, %r12;
	mad.lo.s32 	%r41, %r40, %r4, %r11;
	mul.lo.s32 	%r13, %r41, 5;
	div.rn.f64 	%fd9, %fd36, %fd3;
	and.b32  	%r42, %r39, 1;
	setp.eq.b32 	%p27, %r42, 1;
	@%p27 bra 	$L__BB2_9;
	and.b32  	%r47, %r11, 1;
	setp.eq.b32 	%p34, %r47, 1;
	not.pred 	%p35, %p34;
	and.b32  	%r48, %r12, -2147483647;
	setp.eq.s32 	%p36, %r48, 1;
	and.pred  	%p37, %p35, %p36;
	mov.pred 	%p46, -1;
	@%p37 bra 	$L__BB2_12;
	and.b32  	%r49, %r11, -2147483647;
	setp.ne.s32 	%p39, %r49, 1;
	mov.pred 	%p46, 0;
	@%p39 bra 	$L__BB2_12;
	and.b32  	%r50, %r12, 1;
	setp.eq.b32 	%p40, %r50, 1;
	not.pred 	%p46, %p40;
	bra.uni 	$L__BB2_12;
$L__BB2_9:
	or.b32  	%r43, %r11, %r12;
	and.b32  	%r44, %r43, 1;
	setp.eq.b32 	%p29, %r44, 1;
	not.pred 	%p30, %p29;
	mov.pred 	%p46, -1;
	@%p30 bra 	$L__BB2_12;
	and.b32  	%r45, %r11, -2147483647;
	setp.ne.s32 	%p32, %r45, 1;
	mov.pred 	%p46, 0;
	@%p32 bra 	$L__BB2_12;
	and.b32  	%r46, %r12, -2147483647;
	setp.eq.s32 	%p46, %r46, 1;
$L__BB2_12:
	div.rn.f64 	%fd56, %fd7, %fd1;
	div.rn.f64 	%fd57, %fd8, %fd2;
	mov.f64 	%fd58, 0d3FF0000000000000;
	sub.f64 	%fd59, %fd58, %fd56;
	selp.f64 	%fd10, %fd57, %fd56, %p46;
	selp.f64 	%fd11, %fd59, %fd57, %p46;
	neg.f64 	%fd60, %fd10;
	sub.f64 	%fd61, %fd60, %fd11;
	add.f64 	%fd62, %fd9, %fd61;
	setp.ltu.f64 	%p41, %fd62, 0d0000000000000000;
	@%p41 bra 	$L__BB2_14;
	add.s32 	%r55, %r13, 1;
	bra.uni 	$L__BB2_19;
$L__BB2_14:
	add.f64 	%fd63, %fd10, %fd11;
	add.f64 	%fd64, %fd9, %fd63;
	add.f64 	%fd65, %fd64, 0dC000000000000000;
	setp.ltu.f64 	%p42, %fd65, 0d0000000000000000;
	@%p42 bra 	$L__BB2_16;
	add.s32 	%r55, %r13, 2;
	bra.uni 	$L__BB2_19;
$L__BB2_16:
	sub.f64 	%fd66, %fd11, %fd10;
	sub.f64 	%fd67, %fd66, %fd9;
	setp.ltu.f64 	%p43, %fd67, 0d0000000000000000;
	@%p43 bra 	$L__BB2_18;
	add.s32 	%r55, %r13, 3;
	bra.uni 	$L__BB2_19;
$L__BB2_18:
	sub.f64 	%fd68, %fd10, %fd11;
	sub.f64 	%fd69, %fd68, %fd9;
	setp.ge.f64 	%p44, %fd69, 0d0000000000000000;
	add.s32 	%r51, %r13, 4;
	selp.b32 	%r55, %r51, %r13, %p44;
$L__BB2_19:
	mul.lo.s32 	%r52, %r55, 12;
	cvt.s64.s32 	%rd16, %r52;
	add.s64 	%rd17, %rd16, %rd2;
	shl.b64 	%rd18, %rd17, 2;
	add.s64 	%rd19, %rd3, %rd18;
	ld.global.f32 	%f64, [%rd19];
	ld.global.f32 	%f65, [%rd19+4];
	mul.f32 	%f66, %f11, %f65;
	fma.rn.f32 	%f67, %f10, %f64, %f66;
	ld.global.f32 	%f68, [%rd19+8];
	fma.rn.f32 	%f69, %f91, %f68, %f67;
	ld.global.f32 	%f70, [%rd19+12];
	add.f32 	%f93, %f70, %f69;
	ld.global.f32 	%f71, [%rd19+16];
	ld.global.f32 	%f72, [%rd19+20];
	mul.f32 	%f73, %f11, %f72;
	fma.rn.f32 	%f74, %f10, %f71, %f73;
	ld.global.f32 	%f75, [%rd19+24];
	fma.rn.f32 	%f76, %f91, %f75, %f74;
	ld.global.f32 	%f77, [%rd19+28];
	add.f32 	%f92, %f77, %f76;
	ld.global.f32 	%f78, [%rd19+32];
	ld.global.f32 	%f79, [%rd19+36];
	mul.f32 	%f80, %f11, %f79;
	fma.rn.f32 	%f81, %f10, %f78, %f80;
	ld.global.f32 	%f82, [%rd19+40];
	fma.rn.f32 	%f83, %f91, %f82, %f81;
	ld.global.f32 	%f84, [%rd19+44];
	add.f32 	%f91, %f84, %f83;
	add.s32 	%r54, %r54, 1;
	setp.ne.s32 	%p45, %r54, 0;
	@%p45 bra 	$L__BB2_3;
$L__BB2_20:
	ld.param.u64 	%rd25, [_Z27cpab_cuda_kernel_forward_3DiiPfPKfS1_PKiS3_i_param_2];
	add.s32 	%r53, %r3, %r1;
	cvta.to.global.u64 	%rd20, %rd25;
	mul.wide.s32 	%rd21, %r53, 4;
	add.s64 	%rd22, %rd20, %rd21;
	st.global.f32 	[%rd22], %f93;
	add.s64 	%rd23, %rd22, %rd1;
	st.global.f32 	[%rd23], %f92;
	add.s64 	%rd24, %rd23, %rd1;
	st.global.f32 	[%rd24], %f91;
$L__BB2_21:
	ret;

}
	// .globl	_Z28cpab_cuda_kernel_backward_1D4dim3iiiiPfPKfS2_S2_PKiS4_i
.visible .entry _Z28cpab_cuda_kernel_backward_1D4dim3iiiiPfPKfS2_S2_PKiS4_i(
	.param .align 4 .b8 _Z28cpab_cuda_kernel_backward_1D4dim3iiiiPfPKfS2_S2_PKiS4_i_param_0[12],
	.param .u32 _Z28cpab_cuda_kernel_backward_1D4dim3iiiiPfPKfS2_S2_PKiS4_i_param_1,
	.param .u32 _Z28cpab_cuda_kernel_backward_1D4dim3iiiiPfPKfS2_S2_PKiS4_i_param_2,
	.param .u32 _Z28cpab_cuda_kernel_backward_1D4dim3iiiiPfPKfS2_S2_PKiS4_i_param_3,
	.param .u32 _Z28cpab_cuda_kernel_backward_1D4dim3iiiiPfPKfS2_S2_PKiS4_i_param_4,
	.param .u64 .ptr .align 1 _Z28cpab_cuda_kernel_backward_1D4dim3iiiiPfPKfS2_S2_PKiS4_i_param_5,
	.param .u64 .ptr .align 1 _Z28cpab_cuda_kernel_backward_1D4dim3iiiiPfPKfS2_S2_PKiS4_i_param_6,
	.param .u64 .ptr .align 1 _Z28cpab_cuda_kernel_backward_1D4dim3iiiiPfPKfS2_S2_PKiS4_i_param_7,
	.param .u64 .ptr .align 1 _Z28cpab_cuda_kernel_backward_1D4dim3iiiiPfPKfS2_S2_PKiS4_i_param_8,
	.param .u64 .ptr .align 1 _Z28cpab_cuda_kernel_backward_1D4dim3iiiiPfPKfS2_S2_PKiS4_i_param_9,
	.param .u64 .ptr .align 1 _Z28cpab_cuda_kernel_backward_1D4dim3iiiiPfPKfS2_S2_PKiS4_i_param_10,
	.param .u32 _Z28cpab_cuda_kernel_backward_1D4dim3iiiiPfPKfS2_S2_PKiS4_i_param_11
)
{
	.reg .pred 	%p<8>;
	.reg .b32 	%r<42>;
	.reg .b32 	%f<24>;
	.reg .b64 	%rd<24>;
	.reg .b64 	%fd<15>;

	ld.param.u32 	%r11, [_Z28cpab_cuda_kernel_backward_1D4dim3iiiiPfPKfS2_S2_PKiS4_i_param_1];
	ld.param.u32 	%r12, [_Z28cpab_cuda_kernel_backward_1D4dim3iiiiPfPKfS2_S2_PKiS4_i_param_2];
	ld.param.u32 	%r8, [_Z28cpab_cuda_kernel_backward_1D4dim3iiiiPfPKfS2_S2_PKiS4_i_param_3];
	ld.param.u32 	%r9, [_Z28cpab_cuda_kernel_backward_1D4dim3iiiiPfPKfS2_S2_PKiS4_i_param_4];
	ld.param.u64 	%rd8, [_Z28cpab_cuda_kernel_backward_1D4dim3iiiiPfPKfS2_S2_PKiS4_i_param_5];
	ld.param.u64 	%rd9, [_Z28cpab_cuda_kernel_backward_1D4dim3iiiiPfPKfS2_S2_PKiS4_i_param_6];
	ld.param.u64 	%rd10, [_Z28cpab_cuda_kernel_backward_1D4dim3iiiiPfPKfS2_S2_PKiS4_i_param_7];
	ld.param.u64 	%rd11, [_Z28cpab_cuda_kernel_backward_1D4dim3iiiiPfPKfS2_S2_PKiS4_i_param_8];
	ld.param.u64 	%rd12, [_Z28cpab_cuda_kernel_backward_1D4dim3iiiiPfPKfS2_S2_PKiS4_i_param_9];
	ld.param.u64 	%rd13, [_Z28cpab_cuda_kernel_backward_1D4dim3iiiiPfPKfS2_S2_PKiS4_i_param_10];
	ld.param.u32 	%r10, [_Z28cpab_cuda_kernel_backward_1D4dim3iiiiPfPKfS2_S2_PKiS4_i_param_11];
	cvta.to.global.u64 	%rd1, %rd12;
	cvta.to.global.u64 	%rd2, %rd13;
	mov.u32 	%r13, %tid.x;
	mov.u32 	%r14, %ctaid.x;
	mov.u32 	%r15, %ntid.x;
	mad.lo.s32 	%r1, %r14, %r15, %r13;
	mov.u32 	%r16, %tid.y;
	mov.u32 	%r17, %ctaid.y;
	mov.u32 	%r18, %ntid.y;
	mad.lo.s32 	%r19, %r17, %r18, %r16;
	mov.u32 	%r20, %tid.z;
	mov.u32 	%r21, %ctaid.z;
	mov.u32 	%r22, %ntid.z;
	mad.lo.s32 	%r3, %r21, %r22, %r20;
	setp.ge.s32 	%p1, %r1, %r8;
	setp.ge.s32 	%p2, %r19, %r11;
	or.pred  	%p3, %p1, %p2;
	setp.ge.s32 	%p4, %r3, %r12;
	or.pred  	%p5, %p4, %p3;
	@%p5 bra 	$L__BB3_4;
	cvta.to.global.u64 	%rd3, %rd9;
	ld.global.u32 	%r23, [%rd1];
	cvt.rn.f64.s32 	%fd1, %r23;
	setp.lt.s32 	%p6, %r23, 1;
	@%p6 bra 	$L__BB3_4;
	ld.global.u32 	%r25, [%rd2];
	rcp.rn.f64 	%fd2, %fd1;
	mul.lo.s32 	%r26, %r8, %r19;
	mad.lo.s32 	%r27, %r26, %r10, %r1;
	mul.wide.s32 	%rd14, %r27, 4;
	add.s64 	%rd15, %rd3, %rd14;
	ld.global.f32 	%f23, [%rd15];
	mad.lo.s32 	%r28, %r11, %r3, %r19;
	mad.lo.s32 	%r29, %r28, %r8, %r1;
	cvta.to.global.u64 	%rd16, %rd8;
	mul.wide.s32 	%rd17, %r29, 4;
	add.s64 	%rd4, %rd16, %rd17;
	mul.lo.s32 	%r30, %r19, %r25;
	shl.b32 	%r31, %r30, 1;
	cvt.s64.s32 	%rd5, %r31;
	mul.lo.s32 	%r32, %r3, %r9;
	shl.b32 	%r4, %r32, 1;
	ld.global.f32 	%f22, [%rd4];
	cvta.to.global.u64 	%rd6, %rd11;
	cvta.to.global.u64 	%rd7, %rd10;
	mov.b32 	%r41, 0;
$L__BB3_3:
	ld.global.u32 	%r33, [%rd2];
	cvt.rn.f32.s32 	%f7, %r33;
	mul.f32 	%f8, %f23, %f7;
	cvt.rmi.f32.f32 	%f9, %f8;
	cvt.rzi.s32.f32 	%r34, %f9;
	add.s32 	%r35, %r33, -1;
	min.s32 	%r36, %r34, %r35;
	max.s32 	%r37, %r36, 0;
	shl.b32 	%r38, %r37, 1;
	cvt.u64.u32 	%rd18, %r38;
	add.s64 	%rd19, %rd18, %rd5;
	shl.b64 	%rd20, %rd19, 2;
	add.s64 	%rd21, %rd7, %rd20;
	ld.global.f32 	%f10, [%rd21];
	ld.global.f32 	%f11, [%rd21+4];
	fma.rn.f32 	%f12, %f23, %f10, %f11;
	cvt.f64.f32 	%fd3, %f23;
	cvt.f64.f32 	%fd4, %f12;
	mul.f64 	%fd5, %fd2, %fd4;
	fma.rn.f64 	%fd6, %fd5, 0d3FE0000000000000, %fd3;
	cvt.rn.f32.f64 	%f13, %fd6;
	fma.rn.f32 	%f14, %f10, %f13, %f11;
	add.s32 	%r39, %r38, %r4;
	mul.wide.s32 	%rd22, %r39, 4;
	add.s64 	%rd23, %rd6, %rd22;
	ld.global.f32 	%f15, [%rd23];
	ld.global.f32 	%f16, [%rd23+4];
	fma.rn.f32 	%f17, %f23, %f15, %f16;
	fma.rn.f32 	%f18, %f22, %f10, %f17;
	cvt.f64.f32 	%fd7, %f22;
	cvt.f64.f32 	%fd8, %f18;
	mul.f64 	%fd9, %fd2, %fd8;
	fma.rn.f64 	%fd10, %fd9, 0d3FE0000000000000, %fd7;
	cvt.rn.f32.f64 	%f19, %fd10;
	fma.rn.f32 	%f20, %f15, %f13, %f16;
	fma.rn.f32 	%f21, %f10, %f19, %f20;
	cvt.f64.f32 	%fd11, %f21;
	fma.rn.f64 	%fd12, %fd2, %fd11, %fd7;
	cvt.rn.f32.f64 	%f22, %fd12;
	st.global.f32 	[%rd4], %f22;
	cvt.f64.f32 	%fd13, %f14;
	fma.rn.f64 	%fd14, %fd2, %fd13, %fd3;
	cvt.rn.f32.f64 	%f23, %fd14;
	add.s32 	%r41, %r41, 1;
	ld.global.u32 	%r40, [%rd1];
	setp.lt.s32 	%p7, %r41, %r40;
	@%p7 bra 	$L__BB3_3;
$L__BB3_4:
	ret;

}
	// .globl	_Z28cpab_cuda_kernel_backward_2D4dim3iiiiPfPKfS2_S2_PKiS4_i
.visible .entry _Z28cpab_cuda_kernel_backward_2D4dim3iiiiPfPKfS2_S2_PKiS4_i(
	.param .align 4 .b8 _Z28cpab_cuda_kernel_backward_2D4dim3iiiiPfPKfS2_S2_PKiS4_i_param_0[12],
	.param .u32 _Z28cpab_cuda_kernel_backward_2D4dim3iiiiPfPKfS2_S2_PKiS4_i_param_1,
	.param .u32 _Z28cpab_cuda_kernel_backward_2D4dim3iiiiPfPKfS2_S2_PKiS4_i_param_2,
	.param .u32 _Z28cpab_cuda_kernel_backward_2D4dim3iiiiPfPKfS2_S2_PKiS4_i_param_3,
	.param .u32 _Z28cpab_cuda_kernel_backward_2D4dim3iiiiPfPKfS2_S2_PKiS4_i_param_4,
	.param .u64 .ptr .align 1 _Z28cpab_cuda_kernel_backward_2D4dim3iiiiPfPKfS2_S2_PKiS4_i_param_5,
	.param .u64 .ptr .align 1 _Z28cpab_cuda_kernel_backward_2D4dim3iiiiPfPKfS2_S2_PKiS4_i_param_6,
	.param .u64 .ptr .align 1 _Z28cpab_cuda_kernel_backward_2D4dim3iiiiPfPKfS2_S2_PKiS4_i_param_7,
	.param .u64 .ptr .align 1 _Z28cpab_cuda_kernel_backward_2D4dim3iiiiPfPKfS2_S2_PKiS4_i_param_8,
	.param .u64 .ptr .align 1 _Z28cpab_cuda_kernel_backward_2D4dim3iiiiPfPKfS2_S2_PKiS4_i_param_9,
	.param .u64 .ptr .align 1 _Z28cpab_cuda_kernel_backward_2D4dim3iiiiPfPKfS2_S2_PKiS4_i_param_10,
	.param .u32 _Z28cpab_cuda_kernel_backward_2D4dim3iiiiPfPKfS2_S2_PKiS4_i_param_11
)
{
	.reg .pred 	%p<25>;
	.reg .b32 	%r<62>;
	.reg .b32 	%f<71>;
	.reg .b64 	%rd<29>;
	.reg .b64 	%fd<84>;

	ld.param.u32 	%r20, [_Z28cpab_cuda_kernel_backward_2D4dim3iiiiPfPKfS2_S2_PKiS4_i_param_1];
	ld.param.u32 	%r21, [_Z28cpab_cuda_kernel_backward_2D4dim3iiiiPfPKfS2_S2_PKiS4_i_param_2];
	ld.param.u32 	%r17, [_Z28cpab_cuda_kernel_backward_2D4dim3iiiiPfPKfS2_S2_PKiS4_i_param_3];
	ld.param.u32 	%r18, [_Z28cpab_cuda_kernel_backward_2D4dim3iiiiPfPKfS2_S2_PKiS4_i_param_4];
	ld.param.u64 	%rd7, [_Z28cpab_cuda_kernel_backward_2D4dim3iiiiPfPKfS2_S2_PKiS4_i_param_5];
	ld.param.u64 	%rd8, [_Z28cpab_cuda_kernel_backward_2D4dim3iiiiPfPKfS2_S2_PKiS4_i_param_6];
	ld.param.u64 	%rd11, [_Z28cpab_cuda_kernel_backward_2D4dim3iiiiPfPKfS2_S2_PKiS4_i_param_9];
	ld.param.u64 	%rd12, [_Z28cpab_cuda_kernel_backward_2D4dim3iiiiPfPKfS2_S2_PKiS4_i_param_10];
	ld.param.u32 	%r19, [_Z28cpab_cuda_kernel_backward_2D4dim3iiiiPfPKfS2_S2_PKiS4_i_param_11];
	cvta.to.global.u64 	%rd1, %rd11;
	cvta.to.global.u64 	%rd2, %rd12;
	mov.u32 	%r22, %tid.x;
	mov.u32 	%r23, %ctaid.x;
	mov.u32 	%r24, %ntid.x;
	mad.lo.s32 	%r1, %r23, %r24, %r22;
	mov.u32 	%r25, %tid.y;
	mov.u32 	%r26, %ctaid.y;
	mov.u32 	%r27, %ntid.y;
	mad.lo.s32 	%r28, %r26, %r27, %r25;
	mov.u32 	%r29, %tid.z;
	mov.u32 	%r30, %ctaid.z;
	mov.u32 	%r31, %ntid.z;
	mad.lo.s32 	%r3, %r30, %r31, %r29;
	setp.ge.s32 	%p1, %r1, %r17;
	setp.ge.s32 	%p2, %r28, %r20;
	or.pred  	%p3, %p1, %p2;
	setp.ge.s32 	%p4, %r3, %r21;
	or.pred  	%p5, %p4, %p3;
	@%p5 bra 	$L__BB4_24;
	cvta.to.global.u64 	%rd3, %rd8;
	ld.global.u32 	%r32, [%rd1];
	cvt.rn.f64.s32 	%fd1, %r32;
	setp.lt.s32 	%p6, %r32, 1;
	@%p6 bra 	$L__BB4_24;
	ld.global.u32 	%r34, [%rd2];
	ld.global.u32 	%r35, [%rd2+4];
	mul.lo.s32 	%r36, %r28, %r17;
	mul.lo.s32 	%r37, %r36, %r19;
	shl.b32 	%r38, %r37, 1;
	add.s32 	%r39, %r38, %r1;
	mul.wide.s32 	%rd13, %r39, 4;
	add.s64 	%rd14, %rd3, %rd13;
	mul.wide.s32 	%rd15, %r17, 4;
	rcp.rn.f64 	%fd2, %fd1;
	add.s64 	%rd16, %rd14, %rd15;
	ld.global.f32 	%f69, [%rd16];
	ld.global.f32 	%f70, [%rd14];
	mad.lo.s32 	%r40, %r20, %r3, %r28;
	mul.lo.s32 	%r41, %r17, %r40;
	shl.b32 	%r42, %r41, 1;
	add.s32 	%r43, %r42, %r1;
	cvta.to.global.u64 	%rd17, %rd7;
	mul.wide.s32 	%rd18, %r43, 4;
	add.s64 	%rd4, %rd17, %rd18;
	mul.lo.s32 	%r44, %r28, %r34;
	mul.lo.s32 	%r45, %r44, %r35;
	mul.lo.s32 	%r46, %r45, 24;
	cvt.s64.s32 	%rd5, %r46;
	mul.lo.s32 	%r47, %r3, %r18;
	mul.lo.s32 	%r4, %r47, 6;
	add.s64 	%rd6, %rd4, %rd15;
	mov.b32 	%r60, 0;
$L__BB4_3:
	ld.global.u32 	%r48, [%rd2];
	ld.global.u32 	%r49, [%rd2+4];
	cvt.f64.f32 	%fd3, %f70;
	cvt.f64.f32 	%fd4, %f69;
	cvt.rn.f64.s32 	%fd5, %r48;
	rcp.rn.f64 	%fd11, %fd5;
	cvt.rn.f32.f64 	%f9, %fd11;
	cvt.rn.f64.s32 	%fd6, %r49;
	rcp.rn.f64 	%fd12, %fd6;
	cvt.rn.f32.f64 	%f10, %fd12;
	cvt.rn.f32.s32 	%f11, %r48;
	mul.f32 	%f5, %f11, %f9;
	cvt.f64.f32 	%fd13, %f5;
	add.f64 	%fd14, %fd13, 0dBE112E0BE826D695;
	max.f64 	%fd15, %fd3, 0d0000000000000000;
	min.f64 	%fd16, %fd14, %fd15;
	cvt.rn.f32.s32 	%f12, %r49;
	mul.f32 	%f6, %f12, %f10;
	cvt.f64.f32 	%fd17, %f6;
	add.f64 	%fd18, %fd17, 0dBE112E0BE826D695;
	max.f64 	%fd19, %fd4, 0d0000000000000000;
	min.f64 	%fd20, %fd18, %fd19;
	cvt.f64.f32 	%fd7, %f9;
	div.rn.f64 	%fd21, %fd16, %fd7;
	cvt.rmi.f64.f64 	%fd22, %fd21;
	mul.f64 	%fd23, %fd22, %fd7;
	sub.f64 	%fd24, %fd16, %fd23;
	cvt.f64.f32 	%fd8, %f10;
	div.rn.f64 	%fd25, %fd20, %fd8;
	cvt.rmi.f64.f64 	%fd26, %fd25;
	mul.f64 	%fd27, %fd26, %fd8;
	sub.f64 	%fd28, %fd20, %fd27;
	div.rn.f64 	%fd9, %fd24, %fd7;
	div.rn.f64 	%fd10, %fd28, %fd8;
	add.s32 	%r50, %r48, -1;
	sub.f64 	%fd29, %fd16, %fd24;
	div.rn.f64 	%fd30, %fd29, %fd7;
	cvt.rn.f64.s32 	%fd31, %r50;
	setp.geu.f64 	%p7, %fd30, %fd31;
	mov.f64 	%fd32, 0d3FE0000000000000;
	copysign.f64 	%fd33, %fd30, %fd32;
	add.rz.f64 	%fd34, %fd30, %fd33;
	cvt.rzi.f64.f64 	%fd35, %fd34;
	selp.f64 	%fd36, %fd31, %fd35, %p7;
	cvt.rzi.s32.f64 	%r51, %fd36;
	add.s32 	%r52, %r49, -1;
	sub.f64 	%fd37, %fd20, %fd28;
	div.rn.f64 	%fd38, %fd37, %fd8;
	cvt.rn.f64.s32 	%fd39, %r52;
	setp.geu.f64 	%p8, %fd38, %fd39;
	copysign.f64 	%fd40, %fd38, %fd32;
	add.rz.f64 	%fd41, %fd38, %fd40;
	cvt.rzi.f64.f64 	%fd42, %fd41;
	selp.f64 	%fd43, %fd39, %fd42, %p8;
	cvt.rzi.s32.f64 	%r53, %fd43;
	mad.lo.s32 	%r54, %r53, %r48, %r51;
	shl.b32 	%r61, %r54, 2;
	setp.gtu.f32 	%p9, %f70, 0f00000000;
	@%p9 bra 	$L__BB4_10;
	setp.gtu.f32 	%p10, %f69, 0f00000000;
	@%p10 bra 	$L__BB4_6;
	div.rn.f64 	%fd44, %fd4, %fd8;
	div.rn.f64 	%fd45, %fd3, %fd7;
	setp.lt.f64 	%p11, %fd44, %fd45;
	@%p11 bra 	$L__BB4_23;
$L__BB4_6:
	setp.ltu.f32 	%p12, %f69, %f6;
	@%p12 bra 	$L__BB4_9;
	div.rn.f64 	%fd46, %fd4, %fd8;
	sub.f64 	%fd47, %fd46, %fd6;
	neg.f64 	%fd48, %fd3;
	div.rn.f64 	%fd49, %fd48, %fd7;
	setp.leu.f64 	%p13, %fd47, %fd49;
	@%p13 bra 	$L__BB4_9;
	add.s32 	%r61, %r61, 2;
	bra.uni 	$L__BB4_23;
$L__BB4_9:
	add.s32 	%r61, %r61, 3;
	bra.uni 	$L__BB4_23;
$L__BB4_10:
	setp.ltu.f32 	%p14, %f70, %f5;
	@%p14 bra 	$L__BB4_17;
	setp.gtu.f32 	%p15, %f69, 0f00000000;
	@%p15 bra 	$L__BB4_13;
	neg.f64 	%fd50, %fd4;
	div.rn.f64 	%fd51, %fd50, %fd8;
	div.rn.f64 	%fd52, %fd3, %fd7;
	sub.f64 	%fd53, %fd52, %fd5;
	setp.gt.f64 	%p16, %fd51, %fd53;
	@%p16 bra 	$L__BB4_23;
$L__BB4_13:
	setp.ltu.f32 	%p17, %f69, %f6;
	@%p17 bra 	$L__BB4_16;
	div.rn.f64 	%fd54, %fd4, %fd8;
	sub.f64 	%fd55, %fd54, %fd6;
	div.rn.f64 	%fd56, %fd3, %fd7;
	sub.f64 	%fd57, %fd56, %fd5;
	setp.leu.f64 	%p18, %fd55, %fd57;
	@%p18 bra 	$L__BB4_16;
	add.s32 	%r61, %r61, 2;
	bra.uni 	$L__BB4_23;
$L__BB4_16:
	add.s32 	%r61, %r61, 1;
	bra.uni 	$L__BB4_23;
$L__BB4_17:
	setp.le.f32 	%p19, %f69, 0f00000000;
	@%p19 bra 	$L__BB4_23;
	setp.ltu.f32 	%p20, %f69, %f6;
	@%p20 bra 	$L__BB4_20;
	add.s32 	%r61, %r61, 2;
	bra.uni 	$L__BB4_23;
$L__BB4_20:
	setp.geu.f64 	%p21, %fd9, %fd10;
	@%p21 bra 	$L__BB4_22;
	mov.f64 	%fd60, 0d3FF0000000000000;
	sub.f64 	%fd61, %fd60, %fd9;
	setp.lt.f64 	%p23, %fd61, %fd10;
	selp.b32 	%r56, 2, 3, %p23;
	add.s32 	%r61, %r61, %r56;
	bra.uni 	$L__BB4_23;
$L__BB4_22:
	mov.f64 	%fd58, 0d3FF0000000000000;
	sub.f64 	%fd59, %fd58, %fd9;
	setp.lt.f64 	%p22, %fd59, %fd10;
	selp.u32 	%r55, 1, 0, %p22;
	add.s32 	%r61, %r61, %r55;
$L__BB4_23:
	ld.param.u64 	%rd28, [_Z28cpab_cuda_kernel_backward_2D4dim3iiiiPfPKfS2_S2_PKiS4_i_param_8];
	ld.param.u64 	%rd27, [_Z28cpab_cuda_kernel_backward_2D4dim3iiiiPfPKfS2_S2_PKiS4_i_param_7];
	mul.lo.s32 	%r57, %r61, 6;
	cvt.s64.s32 	%rd19, %r57;
	add.s64 	%rd20, %rd19, %rd5;
	cvta.to.global.u64 	%rd21, %rd27;
	shl.b64 	%rd22, %rd20, 2;
	add.s64 	%rd23, %rd21, %rd22;
	ld.global.f32 	%f13, [%rd23];
	ld.global.f32 	%f14, [%rd23+4];
	ld.global.f32 	%f15, [%rd23+8];
	ld.global.f32 	%f16, [%rd23+12];
	ld.global.f32 	%f17, [%rd23+16];
	ld.global.f32 	%f18, [%rd23+20];
	mul.f32 	%f19, %f69, %f14;
	fma.rn.f32 	%f20, %f70, %f13, %f19;
	add.f32 	%f21, %f15, %f20;
	mul.f32 	%f22, %f69, %f17;
	fma.rn.f32 	%f23, %f70, %f16, %f22;
	add.f32 	%f24, %f18, %f23;
	cvt.f64.f32 	%fd62, %f21;
	mul.f64 	%fd63, %fd2, %fd62;
	fma.rn.f64 	%fd64, %fd63, 0d3FE0000000000000, %fd3;
	cvt.rn.f32.f64 	%f25, %fd64;
	cvt.f64.f32 	%fd65, %f24;
	mul.f64 	%fd66, %fd2, %fd65;
	fma.rn.f64 	%fd67, %fd66, 0d3FE0000000000000, %fd4;
	cvt.rn.f32.f64 	%f26, %fd67;
	mul.f32 	%f27, %f14, %f26;
	fma.rn.f32 	%f28, %f13, %f25, %f27;
	add.f32 	%f29, %f15, %f28;
	mul.f32 	%f30, %f17, %f26;
	fma.rn.f32 	%f31, %f16, %f25, %f30;
	add.f32 	%f32, %f18, %f31;
	add.s32 	%r58, %r57, %r4;
	cvta.to.global.u64 	%rd24, %rd28;
	mul.wide.s32 	%rd25, %r58, 4;
	add.s64 	%rd26, %rd24, %rd25;
	ld.global.f32 	%f33, [%rd26];
	ld.global.f32 	%f34, [%rd26+4];
	ld.global.f32 	%f35, [%rd26+8];
	ld.global.f32 	%f36, [%rd26+12];
	ld.global.f32 	%f37, [%rd26+16];
	ld.global.f32 	%f38, [%rd26+20];
	ld.global.f32 	%f39, [%rd4];
	ld.global.f32 	%f40, [%rd6];
	mul.f32 	%f41, %f69, %f34;
	fma.rn.f32 	%f42, %f70, %f33, %f41;
	add.f32 	%f43, %f35, %f42;
	mul.f32 	%f44, %f69, %f37;
	fma.rn.f32 	%f45, %f70, %f36, %f44;
	add.f32 	%f46, %f38, %f45;
	mul.f32 	%f47, %f40, %f14;
	fma.rn.f32 	%f48, %f39, %f13, %f47;
	mul.f32 	%f49, %f40, %f17;
	fma.rn.f32 	%f50, %f39, %f16, %f49;
	add.f32 	%f51, %f43, %f48;
	add.f32 	%f52, %f46, %f50;
	cvt.f64.f32 	%fd68, %f39;
	cvt.f64.f32 	%fd69, %f51;
	mul.f64 	%fd70, %fd2, %fd69;
	fma.rn.f64 	%fd71, %fd70, 0d3FE0000000000000, %fd68;
	cvt.rn.f32.f64 	%f53, %fd71;
	cvt.f64.f32 	%fd72, %f40;
	cvt.f64.f32 	%fd73, %f52;
	mul.f64 	%fd74, %fd2, %fd73;
	fma.rn.f64 	%fd75, %fd74, 0d3FE0000000000000, %fd72;
	cvt.rn.f32.f64 	%f54, %fd75;
	mul.f32 	%f55, %f34, %f26;
	fma.rn.f32 	%f56, %f33, %f25, %f55;
	add.f32 	%f57, %f35, %f56;
	mul.f32 	%f58, %f37, %f26;
	fma.rn.f32 	%f59, %f36, %f25, %f58;
	add.f32 	%f60, %f38, %f59;
	mul.f32 	%f61, %f14, %f54;
	fma.rn.f32 	%f62, %f13, %f53, %f61;
	mul.f32 	%f63, %f17, %f54;
	fma.rn.f32 	%f64, %f16, %f53, %f63;
	add.f32 	%f65, %f57, %f62;
	add.f32 	%f66, %f60, %f64;
	cvt.f64.f32 	%fd76, %f65;
	fma.rn.f64 	%fd77, %fd2, %fd76, %fd68;
	cvt.rn.f32.f64 	%f67, %fd77;
	cvt.f64.f32 	%fd78, %f66;
	fma.rn.f64 	%fd79, %fd2, %fd78, %fd72;
	cvt.rn.f32.f64 	%f68, %fd79;
	st.global.f32 	[%rd4], %f67;
	st.global.f32 	[%rd6], %f68;
	cvt.f64.f32 	%fd80, %f29;
	fma.rn.f64 	%fd81, %fd2, %fd80, %fd3;
	cvt.rn.f32.f64 	%f70, %fd81;
	cvt.f64.f32 	%fd82, %f32;
	fma.rn.f64 	%fd83, %fd2, %fd82, %fd4;
	cvt.rn.f32.f64 	%f69, %fd83;
	add.s32 	%r60, %r60, 1;
	ld.global.u32 	%r59, [%rd1];
	setp.lt.s32 	%p24, %r60, %r59;
	@%p24 bra 	$L__BB4_3;
$L__BB4_24:
	ret;

}
	// .globl	_Z28cpab_cuda_kernel_backward_3D4dim3iiiiPfPKfS2_S2_PKiS4_i
.visible .entry _Z28cpab_cuda_kernel_backward_3D4dim3iiiiPfPKfS2_S2_PKiS4_i(
	.param .align 4 .b8 _Z28cpab_cuda_kernel_backward_3D4dim3iiiiPfPKfS2_S2_PKiS4_i_param_0[12],
	.param .u32 _Z28cpab_cuda_kernel_backward_3D4dim3iiiiPfPKfS2_S2_PKiS4_i_param_1,
	.param .u32 _Z28cpab_cuda_kernel_backward_3D4dim3iiiiPfPKfS2_S2_PKiS4_i_param_2,
	.param .u32 _Z28cpab_cuda_kernel_backward_3D4dim3iiiiPfPKfS2_S2_PKiS4_i_param_3,
	.param .u32 _Z28cpab_cuda_kernel_backward_3D4dim3iiiiPfPKfS2_S2_PKiS4_i_param_4,
	.param .u64 .ptr .align 1 _Z28cpab_cuda_kernel_backward_3D4dim3iiiiPfPKfS2_S2_PKiS4_i_param_5,
	.param .u64 .ptr .align 1 _Z28cpab_cuda_kernel_backward_3D4dim3iiiiPfPKfS2_S2_PKiS4_i_param_6,
	.param .u64 .ptr .align 1 _Z28cpab_cuda_kernel_backward_3D4dim3iiiiPfPKfS2_S2_PKiS4_i_param_7,
	.param .u64 .ptr .align 1 _Z28cpab_cuda_kernel_backward_3D4dim3iiiiPfPKfS2_S2_PKiS4_i_param_8,
	.param .u64 .ptr .align 1 _Z28cpab_cuda_kernel_backward_3D4dim3iiiiPfPKfS2_S2_PKiS4_i_param_9,
	.param .u64 .ptr .align 1 _Z28cpab_cuda_kernel_backward_3D4dim3iiiiPfPKfS2_S2_PKiS4_i_param_10,
	.param .u32 _Z28cpab_cuda_kernel_backward_3D4dim3iiiiPfPKfS2_S2_PKiS4_i_param_11
)
{
	.reg .pred 	%p<50>;
	.reg .b32 	%r<77>;
	.reg .b32 	%f<175>;
	.reg .b64 	%rd<36>;
	.reg .b64 	%fd<108>;

	ld.param.u32 	%r21, [_Z28cpab_cuda_kernel_backward_3D4dim3iiiiPfPKfS2_S2_PKiS4_i_param_1];
	ld.param.u32 	%r22, [_Z28cpab_cuda_kernel_backward_3D4dim3iiiiPfPKfS2_S2_PKiS4_i_param_2];
	ld.param.u32 	%r18, [_Z28cpab_cuda_kernel_backward_3D4dim3iiiiPfPKfS2_S2_PKiS4_i_param_3];
	ld.param.u64 	%rd6, [_Z28cpab_cuda_kernel_backward_3D4dim3iiiiPfPKfS2_S2_PKiS4_i_param_5];
	ld.param.u64 	%rd7, [_Z28cpab_cuda_kernel_backward_3D4dim3iiiiPfPKfS2_S2_PKiS4_i_param_6];
	ld.param.u64 	%rd10, [_Z28cpab_cuda_kernel_backward_3D4dim3iiiiPfPKfS2_S2_PKiS4_i_param_9];
	ld.param.u64 	%rd11, [_Z28cpab_cuda_kernel_backward_3D4dim3iiiiPfPKfS2_S2_PKiS4_i_param_10];
	ld.param.u32 	%r20, [_Z28cpab_cuda_kernel_backward_3D4dim3iiiiPfPKfS2_S2_PKiS4_i_param_11];
	cvta.to.global.u64 	%rd1, %rd10;
	cvta.to.global.u64 	%rd2, %rd11;
	mov.u32 	%r23, %tid.x;
	mov.u32 	%r24, %ctaid.x;
	mov.u32 	%r25, %ntid.x;
	mad.lo.s32 	%r1, %r24, %r25, %r23;
	mov.u32 	%r26, %tid.y;
	mov.u32 	%r27, %ctaid.y;
	mov.u32 	%r28, %ntid.y;
	mad.lo.s32 	%r29, %r27, %r28, %r26;
	mov.u32 	%r30, %tid.z;
	mov.u32 	%r31, %ctaid.z;
	mov.u32 	%r32, %ntid.z;
	mad.lo.s32 	%r3, %r31, %r32, %r30;
	setp.ge.s32 	%p7, %r1, %r18;
	setp.ge.s32 	%p8, %r29, %r21;
	or.pred  	%p9, %p7, %p8;
	setp.ge.s32 	%p10, %r3, %r22;
	or.pred  	%p11, %p10, %p9;
	@%p11 bra 	$L__BB5_22;
	cvta.to.global.u64 	%rd3, %rd7;
	ld.global.u32 	%r33, [%rd1];
	cvt.rn.f64.s32 	%fd1, %r33;
	setp.lt.s32 	%p12, %r33, 1;
	@%p12 bra 	$L__BB5_22;
	ld.param.u32 	%r72, [_Z28cpab_cuda_kernel_backward_3D4dim3iiiiPfPKfS2_S2_PKiS4_i_param_3];
	ld.global.u32 	%r35, [%rd2];
	ld.global.u32 	%r36, [%rd2+4];
	ld.global.u32 	%r37, [%rd2+8];
	mul.lo.s32 	%r38, %r29, %r72;
	mul.lo.s32 	%r39, %r38, %r20;
	mad.lo.s32 	%r40, %r39, 3, %r1;
	mul.wide.s32 	%rd12, %r40, 4;
	add.s64 	%rd13, %rd3, %rd12;
	mul.wide.s32 	%rd14, %r72, 4;
	add.s64 	%rd15, %rd13, %rd14;
	rcp.rn.f64 	%fd2, %fd1;
	add.s64 	%rd16, %rd15, %rd14;
	ld.global.f32 	%f168, [%rd16];
	ld.global.f32 	%f169, [%rd15];
	ld.global.f32 	%f170, [%rd13];
	mad.lo.s32 	%r41, %r21, %r3, %r29;
	mul.lo.s32 	%r42, %r72, %r41;
	mad.lo.s32 	%r43, %r42, 3, %r1;
	cvta.to.global.u64 	%rd17, %rd6;
	mul.wide.s32 	%rd18, %r43, 4;
	add.s64 	%rd4, %rd17, %rd18;
	mul.lo.s32 	%r44, %r29, %r35;
	mul.lo.s32 	%r45, %r44, %r36;
	mul.lo.s32 	%r46, %r45, %r37;
	mul.lo.s32 	%r47, %r46, 60;
	cvt.s64.s32 	%rd5, %r47;
	mov.b32 	%r75, 0;
$L__BB5_3:
	ld.param.u64 	%rd35, [_Z28cpab_cuda_kernel_backward_3D4dim3iiiiPfPKfS2_S2_PKiS4_i_param_10];
	cvta.to.global.u64 	%rd19, %rd35;
	ld.global.u32 	%r5, [%rd19];
	ld.global.u32 	%r6, [%rd19+4];
	ld.global.u32 	%r7, [%rd19+8];
	cvt.rn.f64.s32 	%fd8, %r5;
	rcp.rn.f64 	%fd9, %fd8;
	cvt.rn.f32.f64 	%f7, %fd9;
	cvt.rn.f64.s32 	%fd10, %r6;
	rcp.rn.f64 	%fd11, %fd10;
	cvt.rn.f32.f64 	%f8, %fd11;
	cvt.rn.f64.s32 	%fd12, %r7;
	rcp.rn.f64 	%fd13, %fd12;
	cvt.rn.f32.f64 	%f9, %fd13;
	setp.lt.f32 	%p13, %f170, 0f00000000;
	setp.gt.f32 	%p14, %f170, 0f3F800000;
	or.pred  	%p15, %p13, %p14;
	setp.lt.f32 	%p16, %f169, 0f00000000;
	setp.gt.f32 	%p17, %f169, 0f3F800000;
	or.pred  	%p18, %p16, %p17;
	or.pred  	%p19, %p15, %p18;
	not.pred 	%p20, %p19;
	mov.f32 	%f172, %f170;
	mov.f32 	%f173, %f169;
	mov.f32 	%f174, %f168;
	@%p20 bra 	$L__BB5_7;
	add.f32 	%f171, %f170, 0fBF000000;
	add.f32 	%f11, %f169, 0fBF000000;
	add.f32 	%f12, %f168, 0fBF000000;
	abs.f32 	%f27, %f171;
	abs.f32 	%f14, %f11;
	abs.f32 	%f28, %f12;
	setp.lt.f32 	%p1, %f27, %f14;
	setp.lt.f32 	%p21, %f27, %f28;
	and.pred  	%p2, %p1, %p21;
	setp.lt.f32 	%p22, %f14, %f27;
	and.pred  	%p3, %p22, %p21;
	setp.leu.f32 	%p23, %f27, 0f3F000000;
	@%p23 bra 	$L__BB5_6;
	mul.f32 	%f29, %f7, 0f3F000000;
	mov.f32 	%f30, 0f3F000000;
	sub.f32 	%f31, %f30, %f29;
	selp.f32 	%f32, %f31, 0f3F000000, %p2;
	copysign.f32 	%f171, %f171, %f32;
$L__BB5_6:
	setp.gt.f32 	%p24, %f14, 0f3F000000;
	mul.f32 	%f33, %f8, 0f3F000000;
	mov.f32 	%f34, 0f3F000000;
	sub.f32 	%f35, %f34, %f33;
	selp.f32 	%f36, %f35, 0f3F000000, %p3;
	copysign.f32 	%f37, %f11, %f36;
	selp.f32 	%f38, %f37, %f11, %p24;
	setp.gt.f32 	%p25, %f28, 0f3F000000;
	mul.f32 	%f39, %f9, 0f3F000000;
	sub.f32 	%f40, %f34, %f39;
	setp.lt.f32 	%p26, %f28, %f27;
	selp.f32 	%f41, %f40, 0f3F000000, %p1;
	selp.f32 	%f42, %f41, 0f3F000000, %p26;
	copysign.f32 	%f43, %f12, %f42;
	selp.f32 	%f44, %f43, %f12, %p25;
	add.f32 	%f172, %f171, 0f3F000000;
	add.f32 	%f173, %f38, 0f3F000000;
	add.f32 	%f174, %f44, 0f3F000000;
$L__BB5_7:
	cvt.rn.f32.s32 	%f45, %r5;
	mul.f32 	%f46, %f45, %f7;
	cvt.f64.f32 	%fd14, %f46;
	add.f64 	%fd15, %fd14, 0dBE45798EE2308C3A;
	cvt.rn.f32.f64 	%f47, %fd15;
	max.f32 	%f48, %f172, 0f00000000;
	min.f32 	%f49, %f47, %f48;
	cvt.rn.f32.s32 	%f50, %r6;
	mul.f32 	%f51, %f50, %f8;
	cvt.f64.f32 	%fd16, %f51;
	add.f64 	%fd17, %fd16, 0dBE45798EE2308C3A;
	cvt.rn.f32.f64 	%f52, %fd17;
	max.f32 	%f53, %f173, 0f00000000;
	min.f32 	%f54, %f52, %f53;
	cvt.rn.f32.s32 	%f55, %r7;
	mul.f32 	%f56, %f55, %f7;
	cvt.f64.f32 	%fd18, %f56;
	add.f64 	%fd19, %fd18, 0dBE45798EE2308C3A;
	cvt.rn.f32.f64 	%f57, %fd19;
	max.f32 	%f58, %f174, 0f00000000;
	min.f32 	%f59, %f57, %f58;
	cvt.f64.f32 	%fd20, %f49;
	cvt.f64.f32 	%fd21, %f7;
	div.rn.f64 	%fd22, %fd20, %fd21;
	cvt.rmi.f64.f64 	%fd23, %fd22;
	mul.f64 	%fd24, %fd23, %fd21;
	sub.f64 	%fd25, %fd20, %fd24;
	cvt.f64.f32 	%fd26, %f54;
	cvt.f64.f32 	%fd27, %f8;
	div.rn.f64 	%fd28, %fd26, %fd27;
	cvt.rmi.f64.f64 	%fd29, %fd28;
	mul.f64 	%fd30, %fd29, %fd27;
	sub.f64 	%fd31, %fd26, %fd30;
	cvt.f64.f32 	%fd32, %f59;
	cvt.f64.f32 	%fd33, %f9;
	div.rn.f64 	%fd34, %fd32, %fd33;
	cvt.rmi.f64.f64 	%fd35, %fd34;
	mul.f64 	%fd36, %fd35, %fd33;
	sub.f64 	%fd37, %fd32, %fd36;
	add.s32 	%r48, %r5, -1;
	sub.f64 	%fd38, %fd20, %fd25;
	div.rn.f64 	%fd39, %fd38, %fd21;
	cvt.rn.f64.s32 	%fd40, %r48;
	setp.geu.f64 	%p27, %fd39, %fd40;
	mov.f64 	%fd41, 0d3FE0000000000000;
	copysign.f64 	%fd42, %fd39, %fd41;
	add.rz.f64 	%fd43, %fd39, %fd42;
	cvt.rzi.f64.f64 	%fd44, %fd43;
	selp.f64 	%fd45, %fd40, %fd44, %p27;
	cvt.rzi.s32.f64 	%r8, %fd45;
	add.s32 	%r49, %r6, -1;
	sub.f64 	%fd46, %fd26, %fd31;
	div.rn.f64 	%fd47, %fd46, %fd27;
	cvt.rn.f64.s32 	%fd48, %r49;
	setp.geu.f64 	%p28, %fd47, %fd48;
	copysign.f64 	%fd49, %fd47, %fd41;
	add.rz.f64 	%fd50, %fd47, %fd49;
	cvt.rzi.f64.f64 	%fd51, %fd50;
	selp.f64 	%fd52, %fd48, %fd51, %p28;
	cvt.rzi.s32.f64 	%r9, %fd52;
	add.s32 	%r50, %r7, -1;
	sub.f64 	%fd53, %fd32, %fd37;
	div.rn.f64 	%fd54, %fd53, %fd33;
	cvt.rn.f64.s32 	%fd55, %r50;
	setp.geu.f64 	%p29, %fd54, %fd55;
	copysign.f64 	%fd56, %fd54, %fd41;
	add.rz.f64 	%fd57, %fd54, %fd56;
	cvt.rzi.f64.f64 	%fd58, %fd57;
	selp.f64 	%fd59, %fd55, %fd58, %p29;
	cvt.rzi.s32.f64 	%r51, %fd59;
	mad.lo.s32 	%r52, %r51, %r6, %r9;
	mad.lo.s32 	%r53, %r52, %r5, %r8;
	mul.lo.s32 	%r10, %r53, 5;
	div.rn.f64 	%fd3, %fd25, %fd21;
	div.rn.f64 	%fd4, %fd31, %fd27;
	div.rn.f64 	%fd5, %fd37, %fd33;
	and.b32  	%r54, %r51, 1;
	setp.eq.b32 	%p30, %r54, 1;
	@%p30 bra 	$L__BB5_11;
	and.b32  	%r59, %r8, 1;
	setp.eq.b32 	%p37, %r59, 1;
	not.pred 	%p38, %p37;
	and.b32  	%r60, %r9, -2147483647;
	setp.eq.s32 	%p39, %r60, 1;
	and.pred  	%p40, %p38, %p39;
	mov.pred 	%p49, -1;
	@%p40 bra 	$L__BB5_14;
	and.b32  	%r61, %r8, -2147483647;
	setp.ne.s32 	%p42, %r61, 1;
	mov.pred 	%p49, 0;
	@%p42 bra 	$L__BB5_14;
	and.b32  	%r62, %r9, 1;
	setp.eq.b32 	%p43, %r62, 1;
	not.pred 	%p49, %p43;
	bra.uni 	$L__BB5_14;
$L__BB5_11:
	or.b32  	%r55, %r8, %r9;
	and.b32  	%r56, %r55, 1;
	setp.eq.b32 	%p32, %r56, 1;
	not.pred 	%p33, %p32;
	mov.pred 	%p49, -1;
	@%p33 bra 	$L__BB5_14;
	and.b32  	%r57, %r8, -2147483647;
	setp.ne.s32 	%p35, %r57, 1;
	mov.pred 	%p49, 0;
	@%p35 bra 	$L__BB5_14;
	and.b32  	%r58, %r9, -2147483647;
	setp.eq.s32 	%p49, %r58, 1;
$L__BB5_14:
	mov.f64 	%fd60, 0d3FF0000000000000;
	sub.f64 	%fd61, %fd60, %fd3;
	selp.f64 	%fd6, %fd4, %fd3, %p49;
	selp.f64 	%fd7, %fd61, %fd4, %p49;
	neg.f64 	%fd62, %fd6;
	sub.f64 	%fd63, %fd62, %fd7;
	add.f64 	%fd64, %fd5, %fd63;
	setp.ltu.f64 	%p44, %fd64, 0d0000000000000000;
	@%p44 bra 	$L__BB5_16;
	add.s32 	%r76, %r10, 1;
	bra.uni 	$L__BB5_21;
$L__BB5_16:
	add.f64 	%fd65, %fd6, %fd7;
	add.f64 	%fd66, %fd5, %fd65;
	add.f64 	%fd67, %fd66, 0dC000000000000000;
	setp.ltu.f64 	%p45, %fd67, 0d0000000000000000;
	@%p45 bra 	$L__BB5_18;
	add.s32 	%r76, %r10, 2;
	bra.uni 	$L__BB5_21;
$L__BB5_18:
	sub.f64 	%fd68, %fd7, %fd6;
	sub.f64 	%fd69, %fd68, %fd5;
	setp.ltu.f64 	%p46, %fd69, 0d0000000000000000;
	@%p46 bra 	$L__BB5_20;
	add.s32 	%r76, %r10, 3;
	bra.uni 	$L__BB5_21;
$L__BB5_20:
	sub.f64 	%fd70, %fd6, %fd7;
	sub.f64 	%fd71, %fd70, %fd5;
	setp.ge.f64 	%p47, %fd71, 0d0000000000000000;
	add.s32 	%r63, %r10, 4;
	selp.b32 	%r76, %r63, %r10, %p47;
$L__BB5_21:
	ld.param.u64 	%rd34, [_Z28cpab_cuda_kernel_backward_3D4dim3iiiiPfPKfS2_S2_PKiS4_i_param_9];
	ld.param.u64 	%rd33, [_Z28cpab_cuda_kernel_backward_3D4dim3iiiiPfPKfS2_S2_PKiS4_i_param_8];
	ld.param.u64 	%rd32, [_Z28cpab_cuda_kernel_backward_3D4dim3iiiiPfPKfS2_S2_PKiS4_i_param_7];
	ld.param.u32 	%r74, [_Z28cpab_cuda_kernel_backward_3D4dim3iiiiPfPKfS2_S2_PKiS4_i_param_4];
	ld.param.u32 	%r73, [_Z28cpab_cuda_kernel_backward_3D4dim3iiiiPfPKfS2_S2_PKiS4_i_param_3];
	mul.lo.s32 	%r64, %r76, 12;
	cvt.s64.s32 	%rd20, %r64;
	add.s64 	%rd21, %rd20, %rd5;
	cvta.to.global.u64 	%rd22, %rd32;
	shl.b64 	%rd23, %rd21, 2;
	add.s64 	%rd24, %rd22, %rd23;
	ld.global.f32 	%f60, [%rd24];
	ld.global.f32 	%f61, [%rd24+4];
	ld.global.f32 	%f62, [%rd24+8];
	ld.global.f32 	%f63, [%rd24+12];
	ld.global.f32 	%f64, [%rd24+16];
	ld.global.f32 	%f65, [%rd24+20];
	ld.global.f32 	%f66, [%rd24+24];
	ld.global.f32 	%f67, [%rd24+28];
	ld.global.f32 	%f68, [%rd24+32];
	ld.global.f32 	%f69, [%rd24+36];
	ld.global.f32 	%f70, [%rd24+40];
	ld.global.f32 	%f71, [%rd24+44];
	mul.f32 	%f72, %f169, %f61;
	fma.rn.f32 	%f73, %f170, %f60, %f72;
	fma.rn.f32 	%f74, %f168, %f62, %f73;
	add.f32 	%f75, %f63, %f74;
	mul.f32 	%f76, %f169, %f65;
	fma.rn.f32 	%f77, %f170, %f64, %f76;
	fma.rn.f32 	%f78, %f168, %f66, %f77;
	add.f32 	%f79, %f67, %f78;
	mul.f32 	%f80, %f169, %f69;
	fma.rn.f32 	%f81, %f170, %f68, %f80;
	fma.rn.f32 	%f82, %f168, %f70, %f81;
	add.f32 	%f83, %f71, %f82;
	cvt.f64.f32 	%fd72, %f170;
	cvt.f64.f32 	%fd73, %f75;
	mul.f64 	%fd74, %fd2, %fd73;
	fma.rn.f64 	%fd75, %fd74, 0d3FE0000000000000, %fd72;
	cvt.rn.f32.f64 	%f84, %fd75;
	cvt.f64.f32 	%fd76, %f169;
	cvt.f64.f32 	%fd77, %f79;
	mul.f64 	%fd78, %fd2, %fd77;
	fma.rn.f64 	%fd79, %fd78, 0d3FE0000000000000, %fd76;
	cvt.rn.f32.f64 	%f85, %fd79;
	cvt.f64.f32 	%fd80, %f168;
	cvt.f64.f32 	%fd81, %f83;
	mul.f64 	%fd82, %fd2, %fd81;
	fma.rn.f64 	%fd83, %fd82, 0d3FE0000000000000, %fd80;
	cvt.rn.f32.f64 	%f86, %fd83;
	mul.f32 	%f87, %f61, %f85;
	fma.rn.f32 	%f88, %f60, %f84, %f87;
	fma.rn.f32 	%f89, %f62, %f86, %f88;
	add.f32 	%f90, %f63, %f89;
	mul.f32 	%f91, %f65, %f85;
	fma.rn.f32 	%f92, %f64, %f84, %f91;
	fma.rn.f32 	%f93, %f66, %f86, %f92;
	add.f32 	%f94, %f67, %f93;
	mul.f32 	%f95, %f69, %f85;
	fma.rn.f32 	%f96, %f68, %f84, %f95;
	fma.rn.f32 	%f97, %f70, %f86, %f96;
	add.f32 	%f98, %f71, %f97;
	mov.u32 	%r65, %ctaid.z;
	mov.u32 	%r66, %ntid.z;
	mov.u32 	%r67, %tid.z;
	mad.lo.s32 	%r68, %r65, %r66, %r67;
	mul.lo.s32 	%r69, %r68, %r74;
	mad.lo.s32 	%r70, %r69, 12, %r64;
	cvta.to.global.u64 	%rd25, %rd33;
	mul.wide.s32 	%rd26, %r70, 4;
	add.s64 	%rd27, %rd25, %rd26;
	ld.global.f32 	%f99, [%rd27];
	ld.global.f32 	%f100, [%rd27+4];
	ld.global.f32 	%f101, [%rd27+8];
	ld.global.f32 	%f102, [%rd27+12];
	ld.global.f32 	%f103, [%rd27+16];
	ld.global.f32 	%f104, [%rd27+20];
	ld.global.f32 	%f105, [%rd27+24];
	ld.global.f32 	%f106, [%rd27+28];
	ld.global.f32 	%f107, [%rd27+32];
	ld.global.f32 	%f108, [%rd27+36];
	ld.global.f32 	%f109, [%rd27+40];
	ld.global.f32 	%f110, [%rd27+44];
	ld.global.f32 	%f111, [%rd4];
	mul.wide.s32 	%rd28, %r73, 4;
	add.s64 	%rd29, %rd4, %rd28;
	ld.global.f32 	%f112, [%rd29];
	add.s64 	%rd30, %rd29, %rd28;
	ld.global.f32 	%f113, [%rd30];
	mul.f32 	%f114, %f169, %f100;
	fma.rn.f32 	%f115, %f170, %f99, %f114;
	fma.rn.f32 	%f116, %f168, %f101, %f115;
	add.f32 	%f117, %f102, %f116;
	mul.f32 	%f118, %f169, %f104;
	fma.rn.f32 	%f119, %f170, %f103, %f118;
	fma.rn.f32 	%f120, %f168, %f105, %f119;
	add.f32 	%f121, %f106, %f120;
	mul.f32 	%f122, %f169, %f108;
	fma.rn.f32 	%f123, %f170, %f107, %f122;
	fma.rn.f32 	%f124, %f168, %f109, %f123;
	add.f32 	%f125, %f110, %f124;
	mul.f32 	%f126, %f112, %f61;
	fma.rn.f32 	%f127, %f111, %f60, %f126;
	fma.rn.f32 	%f128, %f113, %f62, %f127;
	mul.f32 	%f129, %f112, %f65;
	fma.rn.f32 	%f130, %f111, %f64, %f129;
	fma.rn.f32 	%f131, %f113, %f66, %f130;
	mul.f32 	%f132, %f112, %f69;
	fma.rn.f32 	%f133, %f111, %f68, %f132;
	fma.rn.f32 	%f134, %f113, %f70, %f133;
	add.f32 	%f135, %f117, %f128;
	add.f32 	%f136, %f121, %f131;
	add.f32 	%f137, %f125, %f134;
	cvt.f64.f32 	%fd84, %f111;
	cvt.f64.f32 	%fd85, %f135;
	mul.f64 	%fd86, %fd2, %fd85;
	fma.rn.f64 	%fd87, %fd86, 0d3FE0000000000000, %fd84;
	cvt.rn.f32.f64 	%f138, %fd87;
	cvt.f64.f32 	%fd88, %f112;
	cvt.f64.f32 	%fd89, %f136;
	mul.f64 	%fd90, %fd2, %fd89;
	fma.rn.f64 	%fd91, %fd90, 0d3FE0000000000000, %fd88;
	cvt.rn.f32.f64 	%f139, %fd91;
	cvt.f64.f32 	%fd92, %f113;
	cvt.f64.f32 	%fd93, %f137;
	mul.f64 	%fd94, %fd2, %fd93;
	fma.rn.f64 	%fd95, %fd94, 0d3FE0000000000000, %fd92;
	cvt.rn.f32.f64 	%f140, %fd95;
	mul.f32 	%f141, %f100, %f85;
	fma.rn.f32 	%f142, %f99, %f84, %f141;
	fma.rn.f32 	%f143, %f101, %f86, %f142;
	add.f32 	%f144, %f102, %f143;
	mul.f32 	%f145, %f104, %f85;
	fma.rn.f32 	%f146, %f103, %f84, %f145;
	fma.rn.f32 	%f147, %f105, %f86, %f146;
	add.f32 	%f148, %f106, %f147;
	mul.f32 	%f149, %f108, %f85;
	fma.rn.f32 	%f150, %f107, %f84, %f149;
	fma.rn.f32 	%f151, %f109, %f86, %f150;
	add.f32 	%f152, %f110, %f151;
	mul.f32 	%f153, %f61, %f139;
	fma.rn.f32 	%f154, %f60, %f138, %f153;
	fma.rn.f32 	%f155, %f62, %f140, %f154;
	mul.f32 	%f156, %f65, %f139;
	fma.rn.f32 	%f157, %f64, %f138, %f156;
	fma.rn.f32 	%f158, %f66, %f140, %f157;
	mul.f32 	%f159, %f69, %f139;
	fma.rn.f32 	%f160, %f68, %f138, %f159;
	fma.rn.f32 	%f161, %f70, %f140, %f160;
	add.f32 	%f162, %f144, %f155;
	add.f32 	%f163, %f148, %f158;
	add.f32 	%f164, %f152, %f161;
	cvt.f64.f32 	%fd96, %f162;
	fma.rn.f64 	%fd97, %fd2, %fd96, %fd84;
	cvt.rn.f32.f64 	%f165, %fd97;
	cvt.f64.f32 	%fd98, %f163;
	fma.rn.f64 	%fd99, %fd2, %fd98, %fd88;
	cvt.rn.f32.f64 	%f166, %fd99;
	cvt.f64.f32 	%fd100, %f164;
	fma.rn.f64 	%fd101, %fd2, %fd100, %fd92;
	cvt.rn.f32.f64 	%f167, %fd101;
	st.global.f32 	[%rd4], %f165;
	st.global.f32 	[%rd29], %f166;
	st.global.f32 	[%rd30], %f167;
	cvt.f64.f32 	%fd102, %f90;
	fma.rn.f64 	%fd103, %fd2, %fd102, %fd72;
	cvt.rn.f32.f64 	%f170, %fd103;
	cvt.f64.f32 	%fd104, %f94;
	fma.rn.f64 	%fd105, %fd2, %fd104, %fd76;
	cvt.rn.f32.f64 	%f169, %fd105;
	cvt.f64.f32 	%fd106, %f98;
	fma.rn.f64 	%fd107, %fd2, %fd106, %fd80;
	cvt.rn.f32.f64 	%f168, %fd107;
	add.s32 	%r75, %r75, 1;
	cvta.to.global.u64 	%rd31, %rd34;
	ld.global.u32 	%r71, [%rd31];
	setp.lt.s32 	%p48, %r75, %r71;
	@%p48 bra 	$L__BB5_3;
$L__BB5_22:
	ret;

}


// ===== COMPILED SASS (sm_100) =====

	.target	sm_100

	.elftype	@"ET_EXEC"


//--------------------- .note.nv.tkinfo           --------------------------
	.section	.note.nv.tkinfo,"",@"SHT_NOTE"
	.sectionflags	@"SHF_NOTE_NV_TKINFO"
	.tkinfo
        /*0018*/ 	.word	0x00000002
        /*0030*/ 	.string	""
        /*0030*/ 	.string	"ptxas"
        /*0030*/ 	.string	"Cuda compilation tools, release 13.0, V13.0.88"
        /*0030*/ 	.string	"Build cuda_13.0.r13.0/compiler.36424714_0"
        /*0030*/ 	.string	"-arch sm_100 -m 64 "



//--------------------- .note.nv.cuinfo           --------------------------
	.section	.note.nv.cuinfo,"",@"SHT_NOTE"
	.sectionflags	@"SHF_NOTE_NV_CUINFO"
        /*0018*/ 	.short	0x0002
        /*001a*/ 	.short	0x0064
        /*001c*/ 	.short	0x0082
	.zero		2


//--------------------- .nv.info                  --------------------------
	.section	.nv.info,"",@"SHT_CUDA_INFO"
	.align	4


	//----- nvinfo : EIATTR_REGCOUNT
	.align		4
        /*0000*/ 	.byte	0x04, 0x2f
        /*0002*/ 	.short	(.L_1 - .L_0)
	.align		4
.L_0:
        /*0004*/ 	.word	index@(_Z27cpab_cuda_kernel_forward_1DiiPfPKfS1_PKiS3_i)
        /*0008*/ 	.word	0x00000016


	//----- nvinfo : EIATTR_FRAME_SIZE
	.align		4
.L_1:
        /*000c*/ 	.byte	0x04, 0x11
        /*000e*/ 	.short	(.L_3 - .L_2)
	.align		4
.L_2:
        /*0010*/ 	.word	index@(_Z27cpab_cuda_kernel_forward_1DiiPfPKfS1_PKiS3_i)
        /*0014*/ 	.word	0x00000000


	//----- nvinfo : EIATTR_REGCOUNT
	.align		4
.L_3:
        /*0018*/ 	.byte	0x04, 0x2f
        /*001a*/ 	.short	(.L_5 - .L_4)
	.align		4
.L_4:
        /*001c*/ 	.word	index@(_Z27cpab_cuda_kernel_forward_2DiiPfPKfS1_PKiS3_i)
        /*0020*/ 	.word	0x00000038


	//----- nvinfo : EIATTR_FRAME_SIZE
	.align		4
.L_5:
        /*0024*/ 	.byte	0x04, 0x11
        /*0026*/ 	.short	(.L_7 - .L_6)
	.align		4
.L_6:
        /*0028*/ 	.word	index@($__internal_8_$__cuda_sm20_div_rn_f64_full)
        /*002c*/ 	.word	0x00000000


	//----- nvinfo : EIATTR_FRAME_SIZE
	.align		4
.L_7:
        /*0030*/ 	.byte	0x04, 0x11
        /*0032*/ 	.short	(.L_9 - .L_8)
	.align		4
.L_8:
        /*0034*/ 	.word	index@($__internal_7_$__cuda_sm20_dblrcp_rn_slowpath_v3)
        /*0038*/ 	.word	0x00000000


	//----- nvinfo : EIATTR_FRAME_SIZE
	.align		4
.L_9:
        /*003c*/ 	.byte	0x04, 0x11
        /*003e*/ 	.short	(.L_11 - .L_10)
	.align		4
.L_10:
        /*0040*/ 	.word	index@(_Z27cpab_cuda_kernel_forward_2DiiPfPKfS1_PKiS3_i)
        /*0044*/ 	.word	0x00000000


	//----- nvinfo : EIATTR_REGCOUNT
	.align		4
.L_11:
        /*0048*/ 	.byte	0x04, 0x2f
        /*004a*/ 	.short	(.L_13 - .L_12)
	.align		4
.L_12:
        /*004c*/ 	.word	index@(_Z27cpab_cuda_kernel_forward_3DiiPfPKfS1_PKiS3_i)
        /*0050*/ 	.word	0x00000033


	//----- nvinfo : EIATTR_FRAME_SIZE
	.align		4
.L_13:
        /*0054*/ 	.byte	0x04, 0x11
        /*0056*/ 	.short	(.L_15 - .L_14)
	.align		4
.L_14:
        /*0058*/ 	.word	index@($__internal_6_$__cuda_sm20_div_rn_f64_full)
        /*005c*/ 	.word	0x00000000


	//----- nvinfo : EIATTR_FRAME_SIZE
	.align		4
.L_15:
        /*0060*/ 	.byte	0x04, 0x11
        /*0062*/ 	.short	(.L_17 - .L_16)
	.align		4
.L_16:
        /*0064*/ 	.word	index@($__internal_5_$__cuda_sm20_dblrcp_rn_slowpath_v3)
        /*0068*/ 	.word	0x00000000


	//----- nvinfo : EIATTR_FRAME_SIZE
	.align		4
.L_17:
        /*006c*/ 	.byte	0x04, 0x11
        /*006e*/ 	.short	(.L_19 - .L_18)
	.align		4
.L_18:
        /*0070*/ 	.word	index@(_Z27cpab_cuda_kernel_forward_3DiiPfPKfS1_PKiS3_i)
        /*0074*/ 	.word	0x00000000


	//----- nvinfo : EIATTR_REGCOUNT
	.align		4
.L_19:
        /*0078*/ 	.byte	0x04, 0x2f
        /*007a*/ 	.short	(.L_21 - .L_20)
	.align		4
.L_20:
        /*007c*/ 	.word	index@(_Z28cpab_cuda_kernel_backward_1D4dim3iiiiPfPKfS2_S2_PKiS4_i)
        /*0080*/ 	.word	0x00000020


	//----- nvinfo : EIATTR_FRAME_SIZE
	.align		4
.L_21:
        /*0084*/ 	.byte	0x04, 0x11
        /*0086*/ 	.short	(.L_23 - .L_22)
	.align		4
.L_22:
        /*0088*/ 	.word	index@($__internal_4_$__cuda_sm20_dblrcp_rn_slowpath_v3)
        /*008c*/ 	.word	0x00000000


	//----- nvinfo : EIATTR_FRAME_SIZE
	.align		4
.L_23:
        /*0090*/ 	.byte	0x04, 0x11
        /*0092*/ 	.short	(.L_25 - .L_24)
	.align		4
.L_24:
        /*0094*/ 	.word	index@(_Z28cpab_cuda_kernel_backward_1D4dim3iiiiPfPKfS2_S2_PKiS4_i)
        /*0098*/ 	.word	0x00000000


	//----- nvinfo : EIATTR_REGCOUNT
	.align		4
.L_25:
        /*009c*/ 	.byte	0x04, 0x2f
        /*009e*/ 	.short	(.L_27 - .L_26)
	.align		4
.L_26:
        /*00a0*/ 	.word	index@(_Z28cpab_cuda_kernel_backward_2D4dim3iiiiPfPKfS2_S2_PKiS4_i)
        /*00a4*/ 	.word	0x0000003c


	//----- nvinfo : EIATTR_FRAME_SIZE
	.align		4
.L_27:
        /*00a8*/ 	.byte	0x04, 0x11
        /*00aa*/ 	.short	(.L_29 - .L_28)
	.align		4
.L_28:
        /*00ac*/ 	.word	index@($__internal_3_$__cuda_sm20_div_rn_f64_full)
        /*00b0*/ 	.word	0x00000000


	//----- nvinfo : EIATTR_FRAME_SIZE
	.align		4
.L_29:
        /*00b4*/ 	.byte	0x04, 0x11
        /*00b6*/ 	.short	(.L_31 - .L_30)
	.align		4
.L_30:
        /*00b8*/ 	.word	index@($__internal_2_$__cuda_sm20_dblrcp_rn_slowpath_v3)
        /*00bc*/ 	.word	0x00000000


	//----- nvinfo : EIATTR_FRAME_SIZE
	.align		4
.L_31:
        /*00c0*/ 	.byte	0x04, 0x11
        /*00c2*/ 	.short	(.L_33 - .L_32)
	.align		4
.L_32:
        /*00c4*/ 	.word	index@(_Z28cpab_cuda_kernel_backward_2D4dim3iiiiPfPKfS2_S2_PKiS4_i)
        /*00c8*/ 	.word	0x00000000


	//----- nvinfo : EIATTR_REGCOUNT
	.align		4
.L_33:
        /*00cc*/ 	.byte	0x04, 0x2f
        /*00ce*/ 	.short	(.L_35 - .L_34)
	.align		4
.L_34:
        /*00d0*/ 	.word	index@(_Z28cpab_cuda_kernel_backward_3D4dim3iiiiPfPKfS2_S2_PKiS4_i)
        /*00d4*/ 	.word	0x00000036


	//----- nvinfo : EIATTR_FRAME_SIZE
	.align		4
.L_35:
        /*00d8*/ 	.byte	0x04, 0x11
        /*00da*/ 	.short	(.L_37 - .L_36)
	.align		4
.L_36:
        /*00dc*/ 	.word	index@($__internal_1_$__cuda_sm20_div_rn_f64_full)
        /*00e0*/ 	.word	0x00000000


	//----- nvinfo : EIATTR_FRAME_SIZE
	.align		4
.L_37:
        /*00e4*/ 	.byte	0x04, 0x11
        /*00e6*/ 	.short	(.L_39 - .L_38)
	.align		4
.L_38:
        /*00e8*/ 	.word	index@($__internal_0_$__cuda_sm20_dblrcp_rn_slowpath_v3)
        /*00ec*/ 	.word	0x00000000


	//----- nvinfo : EIATTR_FRAME_SIZE
	.align		4
.L_39:
        /*00f0*/ 	.byte	0x04, 0x11
        /*00f2*/ 	.short	(.L_41 - .L_40)
	.align		4
.L_40:
        /*00f4*/ 	.word	index@(_Z28cpab_cuda_kernel_backward_3D4dim3iiiiPfPKfS2_S2_PKiS4_i)
        /*00f8*/ 	.word	0x00000000


	//----- nvinfo : EIATTR_MIN_STACK_SIZE
	.align		4
.L_41:
        /*00fc*/ 	.byte	0x04, 0x12
        /*00fe*/ 	.short	(.L_43 - .L_42)
	.align		4
.L_42:
        /*0100*/ 	.word	index@(_Z28cpab_cuda_kernel_backward_3D4dim3iiiiPfPKfS2_S2_PKiS4_i)
        /*0104*/ 	.word	0x00000000


	//----- nvinfo : EIATTR_MIN_STACK_SIZE
	.align		4
.L_43:
        /*0108*/ 	.byte	0x04, 0x12
        /*010a*/ 	.short	(.L_45 - .L_44)
	.align		4
.L_44:
        /*010c*/ 	.word	index@(_Z28cpab_cuda_kernel_backward_2D4dim3iiiiPfPKfS2_S2_PKiS4_i)
        /*0110*/ 	.word	0x00000000


	//----- nvinfo : EIATTR_MIN_STACK_SIZE
	.align		4
.L_45:
        /*0114*/ 	.byte	0x04, 0x12
        /*0116*/ 	.short	(.L_47 - .L_46)
	.align		4
.L_46:
        /*0118*/ 	.word	index@(_Z28cpab_cuda_kernel_backward_1D4dim3iiiiPfPKfS2_S2_PKiS4_i)
        /*011c*/ 	.word	0x00000000


	//----- nvinfo : EIATTR_MIN_STACK_SIZE
	.align		4
.L_47:
        /*0120*/ 	.byte	0x04, 0x12
        /*0122*/ 	.short	(.L_49 - .L_48)
	.align		4
.L_48:
        /*0124*/ 	.word	index@(_Z27cpab_cuda_kernel_forward_3DiiPfPKfS1_PKiS3_i)
        /*0128*/ 	.word	0x00000000


	//----- nvinfo : EIATTR_MIN_STACK_SIZE
	.align		4
.L_49:
        /*012c*/ 	.byte	0x04, 0x12
        /*012e*/ 	.short	(.L_51 - .L_50)
	.align		4
.L_50:
        /*0130*/ 	.word	index@(_Z27cpab_cuda_kernel_forward_2DiiPfPKfS1_PKiS3_i)
        /*0134*/ 	.word	0x00000000


	//----- nvinfo : EIATTR_MIN_STACK_SIZE
	.align		4
.L_51:
        /*0138*/ 	.byte	0x04, 0x12
        /*013a*/ 	.short	(.L_53 - .L_52)
	.align		4
.L_52:
        /*013c*/ 	.word	index@(_Z27cpab_cuda_kernel_forward_1DiiPfPKfS1_PKiS3_i)
        /*0140*/ 	.word	0x00000000
.L_53:


//--------------------- .nv.compat                --------------------------
	.section	.nv.compat,"",@"SHT_CUDA_COMPAT_INFO"
	.align	4
        /*0000*/ 	.byte	0x02, 0x09, 0x00, 0x00, 0x02, 0x02, 0x01, 0x00, 0x02, 0x05, 0x05, 0x00, 0x03, 0x07, 0x01, 0x01
        /*0010*/ 	.byte	0x02, 0x03, 0x00, 0x00, 0x02, 0x06, 0x01, 0x00, 0x04, 0x0b, 0x08, 0x00, 0x01, 0x00, 0x00, 0x00
        /*0020*/ 	.byte	0x00, 0x00, 0x00, 0x00


//--------------------- .nv.info._Z28cpab_cuda_kernel_backward_3D4dim3iiiiPfPKfS2_S2_PKiS4_i --------------------------
	.section	.nv.info._Z28cpab_cuda_kernel_backward_3D4dim3iiiiPfPKfS2_S2_PKiS4_i,"",@"SHT_CUDA_INFO"
	.sectionflags	@""
	.align	4


	//----- nvinfo : EIATTR_CUDA_API_VERSION
	.align		4
        /*0000*/ 	.byte	0x04, 0x37
        /*0002*/ 	.short	(.L_55 - .L_54)
.L_54:
        /*0004*/ 	.word	0x00000082


	//----- nvinfo : EIATTR_KPARAM_INFO
	.align		4
.L_55:
        /*0008*/ 	.byte	0x04, 0x17
        /*000a*/ 	.short	(.L_57 - .L_56)
.L_56:
        /*000c*/ 	.word	0x00000000
        /*0010*/ 	.short	0x000b
        /*0012*/ 	.short	0x0050
        /*0014*/ 	.byte	0x00, 0xf0, 0x11, 0x00


	//----- nvinfo : EIATTR_KPARAM_INFO
	.align		4
.L_57:
        /*0018*/ 	.byte	0x04, 0x17
        /*001a*/ 	.short	(.L_59 - .L_58)
.L_58:
        /*001c*/ 	.word	0x00000000
        /*0020*/ 	.short	0x000a
        /*0022*/ 	.short	0x0048
        /*0024*/ 	.byte	0x00, 0xf5, 0x21, 0x00


	//----- nvinfo : EIATTR_KPARAM_INFO
	.align		4
.L_59:
        /*0028*/ 	.byte	0x04, 0x17
        /*002a*/ 	.short	(.L_61 - .L_60)
.L_60:
        /*002c*/ 	.word	0x00000000
        /*0030*/ 	.short	0x0009
        /*0032*/ 	.short	0x0040
        /*0034*/ 	.byte	0x00, 0xf5, 0x21, 0x00


	//----- nvinfo : EIATTR_KPARAM_INFO
	.align		4
.L_61:
        /*0038*/ 	.byte	0x04, 0x17
        /*003a*/ 	.short	(.L_63 - .L_62)
.L_62:
        /*003c*/ 	.word	0x00000000
        /*0040*/ 	.short	0x0008
        /*0042*/ 	.short	0x0038
        /*0044*/ 	.byte	0x00, 0xf5, 0x21, 0x00


	//----- nvinfo : EIATTR_KPARAM_INFO
	.align		4
.L_63:
        /*0048*/ 	.byte	0x04, 0x17
        /*004a*/ 	.short	(.L_65 - .L_64)
.L_64:
        /*004c*/ 	.word	0x00000000
        /*0050*/ 	.short	0x0007
        /*0052*/ 	.short	0x0030
        /*0054*/ 	.byte	0x00, 0xf5, 0x21, 0x00


	//----- nvinfo : EIATTR_KPARAM_INFO
	.align		4
.L_65:
        /*0058*/ 	.byte	0x04, 0x17
        /*005a*/ 	.short	(.L_67 - .L_66)
.L_66:
        /*005c*/ 	.word	0x00000000
        /*0060*/ 	.short	0x0006
        /*0062*/ 	.short	0x0028
        /*0064*/ 	.byte	0x00, 0xf5, 0x21, 0x00


	//----- nvinfo : EIATTR_KPARAM_INFO
	.align		4
.L_67:
        /*0068*/ 	.byte	0x04, 0x17
        /*006a*/ 	.short	(.L_69 - .L_68)
.L_68:
        /*006c*/ 	.word	0x00000000
        /*0070*/ 	.short	0x0005
        /*0072*/ 	.short	0x0020
        /*0074*/ 	.byte	0x00, 0xf5, 0x21, 0x00


	//----- nvinfo : EIATTR_KPARAM_INFO
	.align		4
.L_69:
        /*0078*/ 	.byte	0x04, 0x17
        /*007a*/ 	.short	(.L_71 - .L_70)
.L_70:
        /*007c*/ 	.word	0x00000000
        /*0080*/ 	.short	0x0004
        /*0082*/ 	.short	0x0018
        /*0084*/ 	.byte	0x00, 0xf0, 0x11, 0x00


	//----- nvinfo : EIATTR_KPARAM_INFO
	.align		4
.L_71:
        /*0088*/ 	.byte	0x04, 0x17
        /*008a*/ 	.short	(.L_73 - .L_72)
.L_72:
        /*008c*/ 	.word	0x00000000
        /*0090*/ 	.short	0x0003
        /*0092*/ 	.short	0x0014
        /*0094*/ 	.byte	0x00, 0xf0, 0x11, 0x00


	//----- nvinfo : EIATTR_KPARAM_INFO
	.align		4
.L_73:
        /*0098*/ 	.byte	0x04, 0x17
        /*009a*/ 	.short	(.L_75 - .L_74)
.L_74:
        /*009c*/ 	.word	0x00000000
        /*00a0*/ 	.short	0x0002
        /*00a2*/ 	.short	0x0010
        /*00a4*/ 	.byte	0x00, 0xf0, 0x11, 0x00


	//----- nvinfo : EIATTR_KPARAM_INFO
	.align		4
.L_75:
        /*00a8*/ 	.byte	0x04, 0x17
        /*00aa*/ 	.short	(.L_77 - .L_76)
.L_76:
        /*00ac*/ 	.word	0x00000000
        /*00b0*/ 	.short	0x0001
        /*00b2*/ 	.short	0x000c
        /*00b4*/ 	.byte	0x00, 0xf0, 0x11, 0x00


	//----- nvinfo : EIATTR_KPARAM_INFO
	.align		4
.L_77:
        /*00b8*/ 	.byte	0x04, 0x17
        /*00ba*/ 	.short	(.L_79 - .L_78)
.L_78:
        /*00bc*/ 	.word	0x00000000
        /*00c0*/ 	.short	0x0000
        /*00c2*/ 	.short	0x0000
        /*00c4*/ 	.byte	0x00, 0xf0, 0x31, 0x00


	//----- nvinfo : EIATTR_SPARSE_MMA_MASK
	.align		4
.L_79:
        /*00c8*/ 	.byte	0x03, 0x50
        /*00ca*/ 	.short	0x0000


	//----- nvinfo : EIATTR_MAXREG_COUNT
	.align		4
        /*00cc*/ 	.byte	0x03, 0x1b
        /*00ce*/ 	.short	0x00ff


	//----- nvinfo : EIATTR_MERCURY_ISA_VERSION
	.align		4
        /*00d0*/ 	.byte	0x03, 0x5f
        /*00d2*/ 	.short	0x0101


	//----- nvinfo : EIATTR_VRC_CTA_INIT_COUNT
	.align		4
        /*00d4*/ 	.byte	0x02, 0x4a
	.zero		1
	.zero		1


	//----- nvinfo : EIATTR_EXIT_INSTR_OFFSETS
	.align		4
        /*00d8*/ 	.byte	0x04, 0x1c
        /*00da*/ 	.short	(.L_81 - .L_80)


	//   ....[0]....
.L_80:
        /*00dc*/ 	.word	0x00000120


	//   ....[1]....
        /*00e0*/ 	.word	0x00000170


	//   ....[2]....
        /*00e4*/ 	.word	0x000029f0


	//----- nvinfo : EIATTR_CRS_STACK_SIZE
	.align		4
.L_81:
        /*00e8*/ 	.byte	0x04, 0x1e
        /*00ea*/ 	.short	(.L_83 - .L_82)
.L_82:
        /*00ec*/ 	.word	0x00000000


	//----- nvinfo : EIATTR_CBANK_PARAM_SIZE
	.align		4
.L_83:
        /*00f0*/ 	.byte	0x03, 0x19
        /*00f2*/ 	.short	0x0054


	//----- nvinfo : EIATTR_PARAM_CBANK
	.align		4
        /*00f4*/ 	.byte	0x04, 0x0a
        /*00f6*/ 	.short	(.L_85 - .L_84)
	.align		4
.L_84:
        /*00f8*/ 	.word	index@(.nv.constant0._Z28cpab_cuda_kernel_backward_3D4dim3iiiiPfPKfS2_S2_PKiS4_i)
        /*00fc*/ 	.short	0x0380
        /*00fe*/ 	.short	0x0054


	//----- nvinfo : EIATTR_SW_WAR
	.align		4
.L_85:
        /*0100*/ 	.byte	0x04, 0x36
        /*0102*/ 	.short	(.L_87 - .L_86)
.L_86:
        /*0104*/ 	.word	0x00000008
.L_87:


//--------------------- .nv.info._Z28cpab_cuda_kernel_backward_2D4dim3iiiiPfPKfS2_S2_PKiS4_i --------------------------
	.section	.nv.info._Z28cpab_cuda_kernel_backward_2D4dim3iiiiPfPKfS2_S2_PKiS4_i,"",@"SHT_CUDA_INFO"
	.sectionflags	@""
	.align	4


	//----- nvinfo : EIATTR_CUDA_API_VERSION
	.align		4
        /*0000*/ 	.byte	0x04, 0x37
        /*0002*/ 	.short	(.L_89 - .L_88)
.L_88:
        /*0004*/ 	.word	0x00000082


	//----- nvinfo : EIATTR_KPARAM_INFO
	.align		4
.L_89:
        /*0008*/ 	.byte	0x04, 0x17
        /*000a*/ 	.short	(.L_91 - .L_90)
.L_90:
        /*000c*/ 	.word	0x00000000
        /*0010*/ 	.short	0x000b
        /*0012*/ 	.short	0x0050
        /*0014*/ 	.byte	0x00, 0xf0, 0x11, 0x00


	//----- nvinfo : EIATTR_KPARAM_INFO
	.align		4
.L_91:
        /*0018*/ 	.byte	0x04, 0x17
        /*001a*/ 	.short	(.L_93 - .L_92)
.L_92:
        /*001c*/ 	.word	0x00000000
        /*0020*/ 	.short	0x000a
        /*0022*/ 	.short	0x0048
        /*0024*/ 	.byte	0x00, 0xf5, 0x21, 0x00


	//----- nvinfo : EIATTR_KPARAM_INFO
	.align		4
.L_93:
        /*0028*/ 	.byte	0x04, 0x17
        /*002a*/ 	.short	(.L_95 - .L_94)
.L_94:
        /*002c*/ 	.word	0x00000000
        /*0030*/ 	.short	0x0009
        /*0032*/ 	.short	0x0040
        /*0034*/ 	.byte	0x00, 0xf5, 0x21, 0x00


	//----- nvinfo : EIATTR_KPARAM_INFO
	.align		4
.L_95:
        /*0038*/ 	.byte	0x04, 0x17
        /*003a*/ 	.short	(.L_97 - .L_96)
.L_96:
        /*003c*/ 	.word	0x00000000
        /*0040*/ 	.short	0x0008
        /*0042*/ 	.short	0x0038
        /*0044*/ 	.byte	0x00, 0xf5, 0x21, 0x00


	//----- nvinfo : EIATTR_KPARAM_INFO
	.align		4
.L_97:
        /*0048*/ 	.byte	0x04, 0x17
        /*004a*/ 	.short	(.L_99 - .L_98)
.L_98:
        /*004c*/ 	.word	0x00000000
        /*0050*/ 	.short	0x0007
        /*0052*/ 	.short	0x0030
        /*0054*/ 	.byte	0x00, 0xf5, 0x21, 0x00


	//----- nvinfo : EIATTR_KPARAM_INFO
	.align		4
.L_99:
        /*0058*/ 	.byte	0x04, 0x17
        /*005a*/ 	.short	(.L_101 - .L_100)
.L_100:
        /*005c*/ 	.word	0x00000000
        /*0060*/ 	.short	0x0006
        /*0062*/ 	.short	0x0028
        /*0064*/ 	.byte	0x00, 0xf5, 0x21, 0x00


	//----- nvinfo : EIATTR_KPARAM_INFO
	.align		4
.L_101:
        /*0068*/ 	.byte	0x04, 0x17
        /*006a*/ 	.short	(.L_103 - .L_102)
.L_102:
        /*006c*/ 	.word	0x00000000
        /*0070*/ 	.short	0x0005
        /*0072*/ 	.short	0x0020
        /*0074*/ 	.byte	0x00, 0xf5, 0x21, 0x00


	//----- nvinfo : EIATTR_KPARAM_INFO
	.align		4
.L_103:
        /*0078*/ 	.byte	0x04, 0x17
        /*007a*/ 	.short	(.L_105 - .L_104)
.L_104:
        /*007c*/ 	.word	0x00000000
        /*0080*/ 	.short	0x0004
        /*0082*/ 	.short	0x0018
        /*0084*/ 	.byte	0x00, 0xf0, 0x11, 0x00


	//----- nvinfo : EIATTR_KPARAM_INFO
	.align		4
.L_105:
        /*0088*/ 	.byte	0x04, 0x17
        /*008a*/ 	.short	(.L_107 - .L_106)
.L_106:
        /*008c*/ 	.word	0x00000000
        /*0090*/ 	.short	0x0003
        /*0092*/ 	.short	0x0014
        /*0094*/ 	.byte	0x00, 0xf0, 0x11, 0x00


	//----- nvinfo : EIATTR_KPARAM_INFO
	.align		4
.L_107:
        /*0098*/ 	.byte	0x04, 0x17
        /*009a*/ 	.short	(.L_109 - .L_108)
.L_108:
        /*009c*/ 	.word	0x00000000
        /*00a0*/ 	.short	0x0002
        /*00a2*/ 	.short	0x0010
        /*00a4*/ 	.byte	0x00, 0xf0, 0x11, 0x00


	//----- nvinfo : EIATTR_KPARAM_INFO
	.align		4
.L_109:
        /*00a8*/ 	.byte	0x04, 0x17
        /*00aa*/ 	.short	(.L_111 - .L_110)
.L_110:
        /*00ac*/ 	.word	0x00000000
        /*00b0*/ 	.short	0x0001
        /*00b2*/ 	.short	0x000c
        /*00b4*/ 	.byte	0x00, 0xf0, 0x11, 0x00


	//----- nvinfo : EIATTR_KPARAM_INFO
	.align		4
.L_111:
        /*00b8*/ 	.byte	0x04, 0x17
        /*00ba*/ 	.short	(.L_113 - .L_112)
.L_112:
        /*00bc*/ 	.word	0x00000000
        /*00c0*/ 	.short	0x0000
        /*00c2*/ 	.short	0x0000
        /*00c4*/ 	.byte	0x00, 0xf0, 0x31, 0x00


	//----- nvinfo : EIATTR_SPARSE_MMA_MASK
	.align		4
.L_113:
        /*00c8*/ 	.byte	0x03, 0x50
        /*00ca*/ 	.short	0x0000


	//----- nvinfo : EIATTR_MAXREG_COUNT
	.align		4
        /*00cc*/ 	.byte	0x03, 0x1b
        /*00ce*/ 	.short	0x00ff


	//----- nvinfo : EIATTR_MERCURY_ISA_VERSION
	.align		4
        /*00d0*/ 	.byte	0x03, 0x5f
        /*00d2*/ 	.short	0x0101


	//----- nvinfo : EIATTR_VRC_CTA_INIT_COUNT
	.align		4
        /*00d4*/ 	.byte	0x02, 0x4a
	.zero		1
	.zero		1


	//----- nvinfo : EIATTR_EXIT_INSTR_OFFSETS
	.align		4
        /*00d8*/ 	.byte	0x04, 0x1c
        /*00da*/ 	.short	(.L_115 - .L_114)


	//   ....[0]....
.L_114:
        /*00dc*/ 	.word	0x00000120


	//   ....[1]....
        /*00e0*/ 	.word	0x00000170


	//   ....[2]....
        /*00e4*/ 	.word	0x000029c0


	//----- nvinfo : EIATTR_CRS_STACK_SIZE
	.align		4
.L_115:
        /*00e8*/ 	.byte	0x04, 0x1e
        /*00ea*/ 	.short	(.L_117 - .L_116)
.L_116:
        /*00ec*/ 	.word	0x00000000


	//----- nvinfo : EIATTR_CBANK_PARAM_SIZE
	.align		4
.L_117:
        /*00f0*/ 	.byte	0x03, 0x19
        /*00f2*/ 	.short	0x0054


	//----- nvinfo : EIATTR_PARAM_CBANK
	.align		4
        /*00f4*/ 	.byte	0x04, 0x0a
        /*00f6*/ 	.short	(.L_119 - .L_118)
	.align		4
.L_118:
        /*00f8*/ 	.word	index@(.nv.constant0._Z28cpab_cuda_kernel_backward_2D4dim3iiiiPfPKfS2_S2_PKiS4_i)
        /*00fc*/ 	.short	0x0380
        /*00fe*/ 	.short	0x0054


	//----- nvinfo : EIATTR_SW_WAR
	.align		4
.L_119:
        /*0100*/ 	.byte	0x04, 0x36
        /*0102*/ 	.short	(.L_121 - .L_120)
.L_120:
        /*0104*/ 	.word	0x00000008
.L_121:


//--------------------- .nv.info._Z28cpab_cuda_kernel_backward_1D4dim3iiiiPfPKfS2_S2_PKiS4_i --------------------------
	.section	.nv.info._Z28cpab_cuda_kernel_backward_1D4dim3iiiiPfPKfS2_S2_PKiS4_i,"",@"SHT_CUDA_INFO"
	.sectionflags	@""
	.align	4


	//----- nvinfo : EIATTR_CUDA_API_VERSION
	.align		4
        /*0000*/ 	.byte	0x04, 0x37
        /*0002*/ 	.short	(.L_123 - .L_122)
.L_122:
        /*0004*/ 	.word	0x00000082


	//----- nvinfo : EIATTR_KPARAM_INFO
	.align		4
.L_123:
        /*0008*/ 	.byte	0x04, 0x17
        /*000a*/ 	.short	(.L_125 - .L_124)
.L_124:
        /*000c*/ 	.word	0x00000000
        /*0010*/ 	.short	0x000b
        /*0012*/ 	.short	0x0050
        /*0014*/ 	.byte	0x00, 0xf0, 0x11, 0x00


	//----- nvinfo : EIATTR_KPARAM_INFO
	.align		4
.L_125:
        /*0018*/ 	.byte	0x04, 0x17
        /*001a*/ 	.short	(.L_127 - .L_126)
.L_126:
        /*001c*/ 	.word	0x00000000
        /*0020*/ 	.short	0x000a
        /*0022*/ 	.short	0x0048
        /*0024*/ 	.byte	0x00, 0xf5, 0x21, 0x00


	//----- nvinfo : EIATTR_KPARAM_INFO
	.align		4
.L_127:
        /*0028*/ 	.byte	0x04, 0x17
        /*002a*/ 	.short	(.L_129 - .L_128)
.L_128:
        /*002c*/ 	.word	0x00000000
        /*0030*/ 	.short	0x0009
        /*0032*/ 	.short	0x0040
        /*0034*/ 	.byte	0x00, 0xf5, 0x21, 0x00


	//----- nvinfo : EIATTR_KPARAM_INFO
	.align		4
.L_129:
        /*0038*/ 	.byte	0x04, 0x17
        /*003a*/ 	.short	(.L_131 - .L_130)
.L_130:
        /*003c*/ 	.word	0x00000000
        /*0040*/ 	.short	0x0008
        /*0042*/ 	.short	0x0038
        /*0044*/ 	.byte	0x00, 0xf5, 0x21, 0x00


	//----- nvinfo : EIATTR_KPARAM_INFO
	.align		4
.L_131:
        /*0048*/ 	.byte	0x04, 0x17
        /*004a*/ 	.short	(.L_133 - .L_132)
.L_132:
        /*004c*/ 	.word	0x00000000
        /*0050*/ 	.short	0x0007
        /*0052*/ 	.short	0x0030
        /*0054*/ 	.byte	0x00, 0xf5, 0x21, 0x00


	//----- nvinfo : EIATTR_KPARAM_INFO
	.align		4
.L_133:
        /*0058*/ 	.byte	0x04, 0x17
        /*005a*/ 	.short	(.L_135 - .L_134)
.L_134:
        /*005c*/ 	.word	0x00000000
        /*0060*/ 	.short	0x0006
        /*0062*/ 	.short	0x0028
        /*0064*/ 	.byte	0x00, 0xf5, 0x21, 0x00


	//----- nvinfo : EIATTR_KPARAM_INFO
	.align		4
.L_135:
        /*0068*/ 	.byte	0x04, 0x17
        /*006a*/ 	.short	(.L_137 - .L_136)
.L_136:
        /*006c*/ 	.word	0x00000000
        /*0070*/ 	.short	0x0005
        /*0072*/ 	.short	0x0020
        /*0074*/ 	.byte	0x00, 0xf5, 0x21, 0x00


	//----- nvinfo : EIATTR_KPARAM_INFO
	.align		4
.L_137:
        /*0078*/ 	.byte	0x04, 0x17
        /*007a*/ 	.short	(.L_139 - .L_138)
.L_138:
        /*007c*/ 	.word	0x00000000
        /*0080*/ 	.short	0x0004
        /*0082*/ 	.short	0x0018
        /*0084*/ 	.byte	0x00, 0xf0, 0x11, 0x00


	//----- nvinfo : EIATTR_KPARAM_INFO
	.align		4
.L_139:
        /*0088*/ 	.byte	0x04, 0x17
        /*008a*/ 	.short	(.L_141 - .L_140)
.L_140:
        /*008c*/ 	.word	0x00000000
        /*0090*/ 	.short	0x0003
        /*0092*/ 	.short	0x0014
        /*0094*/ 	.byte	0x00, 0xf0, 0x11, 0x00


	//----- nvinfo : EIATTR_KPARAM_INFO
	.align		4
.L_141:
        /*0098*/ 	.byte	0x04, 0x17
        /*009a*/ 	.short	(.L_143 - .L_142)
.L_142:
        /*009c*/ 	.word	0x00000000
        /*00a0*/ 	.short	0x0002
        /*00a2*/ 	.short	0x0010
        /*00a4*/ 	.byte	0x00, 0xf0, 0x11, 0x00


	//----- nvinfo : EIATTR_KPARAM_INFO
	.align		4
.L_143:
        /*00a8*/ 	.byte	0x04, 0x17
        /*00aa*/ 	.short	(.L_145 - .L_144)
.L_144:
        /*00ac*/ 	.word	0x00000000
        /*00b0*/ 	.short	0x0001
        /*00b2*/ 	.short	0x000c
        /*00b4*/ 	.byte	0x00, 0xf0, 0x11, 0x00


	//----- nvinfo : EIATTR_KPARAM_INFO
	.align		4
.L_145:
        /*00b8*/ 	.byte	0x04, 0x17
        /*00ba*/ 	.short	(.L_147 - .L_146)
.L_146:
        /*00bc*/ 	.word	0x00000000
        /*00c0*/ 	.short	0x0000
        /*00c2*/ 	.short	0x0000
        /*00c4*/ 	.byte	0x00, 0xf0, 0x31, 0x00


	//----- nvinfo : EIATTR_SPARSE_MMA_MASK
	.align		4
.L_147:
        /*00c8*/ 	.byte	0x03, 0x50
        /*00ca*/ 	.short	0x0000


	//----- nvinfo : EIATTR_MAXREG_COUNT
	.align		4
        /*00cc*/ 	.byte	0x03, 0x1b
        /*00ce*/ 	.short	0x00ff


	//----- nvinfo : EIATTR_MERCURY_ISA_VERSION
	.align		4
        /*00d0*/ 	.byte	0x03, 0x5f
        /*00d2*/ 	.short	0x0101


	//----- nvinfo : EIATTR_VRC_CTA_INIT_COUNT
	.align		4
        /*00d4*/ 	.byte	0x02, 0x4a
	.zero		1
	.zero		1


	//----- nvinfo : EIATTR_EXIT_INSTR_OFFSETS
	.align		4
        /*00d8*/ 	.byte	0x04, 0x1c
        /*00da*/ 	.short	(.L_149 - .L_148)


	//   ....[0]....
.L_148:
        /*00dc*/ 	.word	0x00000120


	//   ....[1]....
        /*00e0*/ 	.word	0x00000170


	//   ....[2]....
        /*00e4*/ 	.word	0x000006b0


	//----- nvinfo : EIATTR_CRS_STACK_SIZE
	.align		4
.L_149:
        /*00e8*/ 	.byte	0x04, 0x1e
        /*00ea*/ 	.short	(.L_151 - .L_150)
.L_150:
        /*00ec*/ 	.word	0x00000000


	//----- nvinfo : EIATTR_CBANK_PARAM_SIZE
	.align		4
.L_151:
        /*00f0*/ 	.byte	0x03, 0x19
        /*00f2*/ 	.short	0x0054


	//----- nvinfo : EIATTR_PARAM_CBANK
	.align		4
        /*00f4*/ 	.byte	0x04, 0x0a
        /*00f6*/ 	.short	(.L_153 - .L_152)
	.align		4
.L_152:
        /*00f8*/ 	.word	index@(.nv.constant0._Z28cpab_cuda_kernel_backward_1D4dim3iiiiPfPKfS2_S2_PKiS4_i)
        /*00fc*/ 	.short	0x0380
        /*00fe*/ 	.short	0x0054


	//----- nvinfo : EIATTR_SW_WAR
	.align		4
.L_153:
        /*0100*/ 	.byte	0x04, 0x36
        /*0102*/ 	.short	(.L_155 - .L_154)
.L_154:
        /*0104*/ 	.word	0x00000008
.L_155:


//--------------------- .nv.info._Z27cpab_cuda_kernel_forward_3DiiPfPKfS1_PKiS3_i --------------------------
	.section	.nv.info._Z27cpab_cuda_kernel_forward_3DiiPfPKfS1_PKiS3_i,"",@"SHT_CUDA_INFO"
	.sectionflags	@""
	.align	4


	//----- nvinfo : EIATTR_CUDA_API_VERSION
	.align		4
        /*0000*/ 	.byte	0x04, 0x37
        /*0002*/ 	.short	(.L_157 - .L_156)
.L_156:
        /*0004*/ 	.word	0x00000082


	//----- nvinfo : EIATTR_KPARAM_INFO
	.align		4
.L_157:
        /*0008*/ 	.byte	0x04, 0x17
        /*000a*/ 	.short	(.L_159 - .L_158)
.L_158:
        /*000c*/ 	.word	0x00000000
        /*0010*/ 	.short	0x0007
        /*0012*/ 	.short	0x0030
        /*0014*/ 	.byte	0x00, 0xf0, 0x11, 0x00


	//----- nvinfo : EIATTR_KPARAM_INFO
	.align		4
.L_159:
        /*0018*/ 	.byte	0x04, 0x17
        /*001a*/ 	.short	(.L_161 - .L_160)
.L_160:
        /*001c*/ 	.word	0x00000000
        /*0020*/ 	.short	0x0006
        /*0022*/ 	.short	0x0028
        /*0024*/ 	.byte	0x00, 0xf5, 0x21, 0x00


	//----- nvinfo : EIATTR_KPARAM_INFO
	.align		4
.L_161:
        /*0028*/ 	.byte	0x04, 0x17
        /*002a*/ 	.short	(.L_163 - .L_162)
.L_162:
        /*002c*/ 	.word	0x00000000
        /*0030*/ 	.short	0x0005
        /*0032*/ 	.short	0x0020
        /*0034*/ 	.byte	0x00, 0xf5, 0x21, 0x00


	//----- nvinfo : EIATTR_KPARAM_INFO
	.align		4
.L_163:
        /*0038*/ 	.byte	0x04, 0x17
        /*003a*/ 	.short	(.L_165 - .L_164)
.L_164:
        /*003c*/ 	.word	0x00000000
        /*0040*/ 	.short	0x0004
        /*0042*/ 	.short	0x0018
        /*0044*/ 	.byte	0x00, 0xf5, 0x21, 0x00


	//----- nvinfo : EIATTR_KPARAM_INFO
	.align		4
.L_165:
        /*0048*/ 	.byte	0x04, 0x17
        /*004a*/ 	.short	(.L_167 - .L_166)
.L_166:
        /*004c*/ 	.word	0x00000000
        /*0050*/ 	.short	0x0003
        /*0052*/ 	.short	0x0010
        /*0054*/ 	.byte	0x00, 0xf5, 0x21, 0x00


	//----- nvinfo : EIATTR_KPARAM_INFO
	.align		4
.L_167:
        /*0058*/ 	.byte	0x04, 0x17
        /*005a*/ 	.short	(.L_169 - .L_168)
.L_168:
        /*005c*/ 	.word	0x00000000
        /*0060*/ 	.short	0x0002
        /*0062*/ 	.short	0x0008
        /*0064*/ 	.byte	0x00, 0xf5, 0x21, 0x00


	//----- nvinfo : EIATTR_KPARAM_INFO
	.align		4
.L_169:
        /*0068*/ 	.byte	0x04, 0x17
        /*006a*/ 	.short	(.L_171 - .L_170)
.L_170:
        /*006c*/ 	.word	0x00000000
        /*0070*/ 	.short	0x0001
        /*0072*/ 	.short	0x0004
        /*0074*/ 	.byte	0x00, 0xf0, 0x11, 0x00


	//----- nvinfo : EIATTR_KPARAM_INFO
	.align		4
.L_171:
        /*0078*/ 	.byte	0x04, 0x17
        /*007a*/ 	.short	(.L_173 - .L_172)
.L_172:
        /*007c*/ 	.word	0x00000000
        /*0080*/ 	.short	0x0000
        /*0082*/ 	.short	0x0000
        /*0084*/ 	.byte	0x00, 0xf0, 0x11, 0x00


	//----- nvinfo : EIATTR_SPARSE_MMA_MASK
	.align		4
.L_173:
        /*0088*/ 	.byte	0x03, 0x50
        /*008a*/ 	.short	0x0000


	//----- nvinfo : EIATTR_MAXREG_COUNT
	.align		4
        /*008c*/ 	.byte	0x03, 0x1b
        /*008e*/ 	.short	0x00ff


	//----- nvinfo : EIATTR_MERCURY_ISA_VERSION
	.align		4
        /*0090*/ 	.byte	0x03, 0x5f
        /*0092*/ 	.short	0x0101


	//----- nvinfo : EIATTR_VRC_CTA_INIT_COUNT
	.align		4
        /*0094*/ 	.byte	0x02, 0x4a
	.zero		1
	.zero		1


	//----- nvinfo : EIATTR_EXIT_INSTR_OFFSETS
	.align		4
        /*0098*/ 	.byte	0x04, 0x1c
        /*009a*/ 	.short	(.L_175 - .L_174)


	//   ....[0]....
.L_174:
        /*009c*/ 	.word	0x000000c0


	//   ....[1]....
        /*00a0*/ 	.word	0x00002410


	//----- nvinfo : EIATTR_CRS_STACK_SIZE
	.align		4
.L_175:
        /*00a4*/ 	.byte	0x04, 0x1e
        /*00a6*/ 	.short	(.L_177 - .L_176)
.L_176:
        /*00a8*/ 	.word	0x00000000


	//----- nvinfo : EIATTR_CBANK_PARAM_SIZE
	.align		4
.L_177:
        /*00ac*/ 	.byte	0x03, 0x19
        /*00ae*/ 	.short	0x0034


	//----- nvinfo : EIATTR_PARAM_CBANK
	.align		4
        /*00b0*/ 	.byte	0x04, 0x0a
        /*00b2*/ 	.short	(.L_179 - .L_178)
	.align		4
.L_178:
        /*00b4*/ 	.word	index@(.nv.constant0._Z27cpab_cuda_kernel_forward_3DiiPfPKfS1_PKiS3_i)
        /*00b8*/ 	.short	0x0380
        /*00ba*/ 	.short	0x0034


	//----- nvinfo : EIATTR_SW_WAR
	.align		4
.L_179:
        /*00bc*/ 	.byte	0x04, 0x36
        /*00be*/ 	.short	(.L_181 - .L_180)
.L_180:
        /*00c0*/ 	.word	0x00000008
.L_181:


//--------------------- .nv.info._Z27cpab_cuda_kernel_forward_2DiiPfPKfS1_PKiS3_i --------------------------
	.section	.nv.info._Z27cpab_cuda_kernel_forward_2DiiPfPKfS1_PKiS3_i,"",@"SHT_CUDA_INFO"
	.sectionflags	@""
	.align	4


	//----- nvinfo : EIATTR_CUDA_API_VERSION
	.align		4
        /*0000*/ 	.byte	0x04, 0x37
        /*0002*/ 	.short	(.L_183 - .L_182)
.L_182:
        /*0004*/ 	.word	0x00000082


	//----- nvinfo : EIATTR_KPARAM_INFO
	.align		4
.L_183:
        /*0008*/ 	.byte	0x04, 0x17
        /*000a*/ 	.short	(.L_185 - .L_184)
.L_184:
        /*000c*/ 	.word	0x00000000
        /*0010*/ 	.short	0x0007
        /*0012*/ 	.short	0x0030
        /*0014*/ 	.byte	0x00, 0xf0, 0x11, 0x00


	//----- nvinfo : EIATTR_KPARAM_INFO
	.align		4
.L_185:
        /*0018*/ 	.byte	0x04, 0x17
        /*001a*/ 	.short	(.L_187 - .L_186)
.L_186:
        /*001c*/ 	.word	0x00000000
        /*0020*/ 	.short	0x0006
        /*0022*/ 	.short	0x0028
        /*0024*/ 	.byte	0x00, 0xf5, 0x21, 0x00


	//----- nvinfo : EIATTR_KPARAM_INFO
	.align		4
.L_187:
        /*0028*/ 	.byte	0x04, 0x17
        /*002a*/ 	.short	(.L_189 - .L_188)
.L_188:
        /*002c*/ 	.word	0x00000000
        /*0030*/ 	.short	0x0005
        /*0032*/ 	.short	0x0020
        /*0034*/ 	.byte	0x00, 0xf5, 0x21, 0x00


	//----- nvinfo : EIATTR_KPARAM_INFO
	.align		4
.L_189:
        /*0038*/ 	.byte	0x04, 0x17
        /*003a*/ 	.short	(.L_191 - .L_190)
.L_190:
        /*003c*/ 	.word	0x00000000
        /*0040*/ 	.short	0x0004
        /*0042*/ 	.short	0x0018
        /*0044*/ 	.byte	0x00, 0xf5, 0x21, 0x00


	//----- nvinfo : EIATTR_KPARAM_INFO
	.align		4
.L_191:
        /*0048*/ 	.byte	0x04, 0x17
        /*004a*/ 	.short	(.L_193 - .L_192)
.L_192:
        /*004c*/ 	.word	0x00000000
        /*0050*/ 	.short	0x0003
        /*0052*/ 	.short	0x0010
        /*0054*/ 	.byte	0x00, 0xf5, 0x21, 0x00


	//----- nvinfo : EIATTR_KPARAM_INFO
	.align		4
.L_193:
        /*0058*/ 	.byte	0x04, 0x17
        /*005a*/ 	.short	(.L_195 - .L_194)
.L_194:
        /*005c*/ 	.word	0x00000000
        /*0060*/ 	.short	0x0002
        /*0062*/ 	.short	0x0008
        /*0064*/ 	.byte	0x00, 0xf5, 0x21, 0x00


	//----- nvinfo : EIATTR_KPARAM_INFO
	.align		4
.L_195:
        /*0068*/ 	.byte	0x04, 0x17
        /*006a*/ 	.short	(.L_197 - .L_196)
.L_196:
        /*006c*/ 	.word	0x00000000
        /*0070*/ 	.short	0x0001
        /*0072*/ 	.short	0x0004
        /*0074*/ 	.byte	0x00, 0xf0, 0x11, 0x00


	//----- nvinfo : EIATTR_KPARAM_INFO
	.align		4
.L_197:
        /*0078*/ 	.byte	0x04, 0x17
        /*007a*/ 	.short	(.L_199 - .L_198)
.L_198:
        /*007c*/ 	.word	0x00000000
        /*0080*/ 	.short	0x0000
        /*0082*/ 	.short	0x0000
        /*0084*/ 	.byte	0x00, 0xf0, 0x11, 0x00


	//----- nvinfo : EIATTR_SPARSE_MMA_MASK
	.align		4
.L_199:
        /*0088*/ 	.byte	0x03, 0x50
        /*008a*/ 	.short	0x0000


	//----- nvinfo : EIATTR_MAXREG_COUNT
	.align		4
        /*008c*/ 	.byte	0x03, 0x1b
        /*008e*/ 	.short	0x00ff


	//----- nvinfo : EIATTR_MERCURY_ISA_VERSION
	.align		4
        /*0090*/ 	.byte	0x03, 0x5f
        /*0092*/ 	.short	0x0101


	//----- nvinfo : EIATTR_VRC_CTA_INIT_COUNT
	.align		4
        /*0094*/ 	.byte	0x02, 0x4a
	.zero		1
	.zero		1


	//----- nvinfo : EIATTR_EXIT_INSTR_OFFSETS
	.align		4
        /*0098*/ 	.byte	0x04, 0x1c
        /*009a*/ 	.short	(.L_201 - .L_200)


	//   ....[0]....
.L_200:
        /*009c*/ 	.word	0x000000c0


	//   ....[1]....
        /*00a0*/ 	.word	0x00002520


	//----- nvinfo : EIATTR_CRS_STACK_SIZE
	.align		4
.L_201:
        /*00a4*/ 	.byte	0x04, 0x1e
        /*00a6*/ 	.short	(.L_203 - .L_202)
.L_202:
        /*00a8*/ 	.word	0x00000000


	//----- nvinfo : EIATTR_CBANK_PARAM_SIZE
	.align		4
.L_203:
        /*00ac*/ 	.byte	0x03, 0x19
        /*00ae*/ 	.short	0x0034


	//----- nvinfo : EIATTR_PARAM_CBANK
	.align		4
        /*00b0*/ 	.byte	0x04, 0x0a
        /*00b2*/ 	.short	(.L_205 - .L_204)
	.align		4
.L_204:
        /*00b4*/ 	.word	index@(.nv.constant0._Z27cpab_cuda_kernel_forward_2DiiPfPKfS1_PKiS3_i)
        /*00b8*/ 	.short	0x0380
        /*00ba*/ 	.short	0x0034


	//----- nvinfo : EIATTR_SW_WAR
	.align		4
.L_205:
        /*00bc*/ 	.byte	0x04, 0x36
        /*00be*/ 	.short	(.L_207 - .L_206)
.L_206:
        /*00c0*/ 	.word	0x00000008
.L_207:


//--------------------- .nv.info._Z27cpab_cuda_kernel_forward_1DiiPfPKfS1_PKiS3_i --------------------------
	.section	.nv.info._Z27cpab_cuda_kernel_forward_1DiiPfPKfS1_PKiS3_i,"",@"SHT_CUDA_INFO"
	.sectionflags	@""
	.align	4


	//----- nvinfo : EIATTR_CUDA_API_VERSION
	.align		4
        /*0000*/ 	.byte	0x04, 0x37
        /*0002*/ 	.short	(.L_209 - .L_208)
.L_208:
        /*0004*/ 	.word	0x00000082


	//----- nvinfo : EIATTR_KPARAM_INFO
	.align		4
.L_209:
        /*0008*/ 	.byte	0x04, 0x17
        /*000a*/ 	.short	(.L_211 - .L_210)
.L_210:
        /*000c*/ 	.word	0x00000000
        /*0010*/ 	.short	0x0007
        /*0012*/ 	.short	0x0030
        /*0014*/ 	.byte	0x00, 0xf0, 0x11, 0x00


	//----- nvinfo : EIATTR_KPARAM_INFO
	.align		4
.L_211:
        /*0018*/ 	.byte	0x04, 0x17
        /*001a*/ 	.short	(.L_213 - .L_212)
.L_212:
        /*001c*/ 	.word	0x00000000
        /*0020*/ 	.short	0x0006
        /*0022*/ 	.short	0x0028
        /*0024*/ 	.byte	0x00, 0xf5, 0x21, 0x00


	//----- nvinfo : EIATTR_KPARAM_INFO
	.align		4
.L_213:
        /*0028*/ 	.byte	0x04, 0x17
        /*002a*/ 	.short	(.L_215 - .L_214)
.L_214:
        /*002c*/ 	.word	0x00000000
        /*0030*/ 	.short	0x0005
        /*0032*/ 	.short	0x0020
        /*0034*/ 	.byte	0x00, 0xf5, 0x21, 0x00


	//----- nvinfo : EIATTR_KPARAM_INFO
	.align		4
.L_215:
        /*0038*/ 	.byte	0x04, 0x17
        /*003a*/ 	.short	(.L_217 - .L_216)
.L_216:
        /*003c*/ 	.word	0x00000000
        /*0040*/ 	.short	0x0004
        /*0042*/ 	.short	0x0018
        /*0044*/ 	.byte	0x00, 0xf5, 0x21, 0x00


	//----- nvinfo : EIATTR_KPARAM_INFO
	.align		4
.L_217:
        /*0048*/ 	.byte	0x04, 0x17
        /*004a*/ 	.short	(.L_219 - .L_218)
.L_218:
        /*004c*/ 	.word	0x00000000
        /*0050*/ 	.short	0x0003
        /*0052*/ 	.short	0x0010
        /*0054*/ 	.byte	0x00, 0xf5, 0x21, 0x00


	//----- nvinfo : EIATTR_KPARAM_INFO
	.align		4
.L_219:
        /*0058*/ 	.byte	0x04, 0x17
        /*005a*/ 	.short	(.L_221 - .L_220)
.L_220:
        /*005c*/ 	.word	0x00000000
        /*0060*/ 	.short	0x0002
        /*0062*/ 	.short	0x0008
        /*0064*/ 	.byte	0x00, 0xf5, 0x21, 0x00


	//----- nvinfo : EIATTR_KPARAM_INFO
	.align		4
.L_221:
        /*0068*/ 	.byte	0x04, 0x17
        /*006a*/ 	.short	(.L_223 - .L_222)
.L_222:
        /*006c*/ 	.word	0x00000000
        /*0070*/ 	.short	0x0001
        /*0072*/ 	.short	0x0004
        /*0074*/ 	.byte	0x00, 0xf0, 0x11, 0x00


	//----- nvinfo : EIATTR_KPARAM_INFO
	.align		4
.L_223:
        /*0078*/ 	.byte	0x04, 0x17
        /*007a*/ 	.short	(.L_225 - .L_224)
.L_224:
        /*007c*/ 	.word	0x00000000
        /*0080*/ 	.short	0x0000
        /*0082*/ 	.short	0x0000
        /*0084*/ 	.byte	0x00, 0xf0, 0x11, 0x00


	//----- nvinfo : EIATTR_SPARSE_MMA_MASK
	.align		4
.L_225:
        /*0088*/ 	.byte	0x03, 0x50
        /*008a*/ 	.short	0x0000


	//----- nvinfo : EIATTR_MAXREG_COUNT
	.align		4
        /*008c*/ 	.byte	0x03, 0x1b
        /*008e*/ 	.short	0x00ff


	//----- nvinfo : EIATTR_MERCURY_ISA_VERSION
	.align		4
        /*0090*/ 	.byte	0x03, 0x5f
        /*0092*/ 	.short	0x0101


	//----- nvinfo : EIATTR_VRC_CTA_INIT_COUNT
	.align		4
        /*0094*/ 	.byte	0x02, 0x4a
	.zero		1
	.zero		1


	//----- nvinfo : EIATTR_EXIT_INSTR_OFFSETS
	.align		4
        /*0098*/ 	.byte	0x04, 0x1c
        /*009a*/ 	.short	(.L_227 - .L_226)


	//   ....[0]....
.L_226:
        /*009c*/ 	.word	0x000000c0


	//   ....[1]....
        /*00a0*/ 	.word	0x00000d10


	//----- nvinfo : EIATTR_CBANK_PARAM_SIZE
	.align		4
.L_227:
        /*00a4*/ 	.byte	0x03, 0x19
        /*00a6*/ 	.short	0x0034


	//----- nvinfo : EIATTR_PARAM_CBANK
	.align		4
        /*00a8*/ 	.byte	0x04, 0x0a
        /*00aa*/ 	.short	(.L_229 - .L_228)
	.align		4
.L_228:
        /*00ac*/ 	.word	index@(.nv.constant0._Z27cpab_cuda_kernel_forward_1DiiPfPKfS1_PKiS3_i)
        /*00b0*/ 	.short	0x0380
        /*00b2*/ 	.short	0x0034


	//----- nvinfo : EIATTR_SW_WAR
	.align		4
.L_229:
        /*00b4*/ 	.byte	0x04, 0x36
        /*00b6*/ 	.short	(.L_231 - .L_230)
.L_230:
        /*00b8*/ 	.word	0x00000008
.L_231:


//--------------------- .nv.callgraph             --------------------------
	.section	.nv.callgraph,"",@"SHT_CUDA_CALLGRAPH"
	.align	4
	.sectionentsize	8
	.align		4
        /*0000*/ 	.word	0x00000000
	.align		4
        /*0004*/ 	.word	0xffffffff
	.align		4
        /*0008*/ 	.word	0x00000000
	.align		4
        /*000c*/ 	.word	0xfffffffe
	.align		4
        /*0010*/ 	.word	0x00000000
	.align		4
        /*0014*/ 	.word	0xfffffffd
	.align		4
        /*0018*/ 	.word	0x00000000
	.align		4
        /*001c*/ 	.word	0xfffffffc


//--------------------- .text._Z28cpab_cuda_kernel_backward_3D4dim3iiiiPfPKfS2_S2_PKiS4_i --------------------------
	.section	.text._Z28cpab_cuda_kernel_backward_3D4dim3iiiiPfPKfS2_S2_PKiS4_i,"ax",@progbits
	.align	128
        .global         _Z28cpab_cuda_kernel_backward_3D4dim3iiiiPfPKfS2_S2_PKiS4_i
        .type           _Z28cpab_cuda_kernel_backward_3D4dim3iiiiPfPKfS2_S2_PKiS4_i,@function
        .size           _Z28cpab_cuda_kernel_backward_3D4dim3iiiiPfPKfS2_S2_PKiS4_i,(.L_x_193 - _Z28cpab_cuda_kernel_backward_3D4dim3iiiiPfPKfS2_S2_PKiS4_i)
        .other          _Z28cpab_cuda_kernel_backward_3D4dim3iiiiPfPKfS2_S2_PKiS4_i,@"STO_CUDA_ENTRY STV_DEFAULT"
_Z28cpab_cuda_kernel_backward_3D4dim3iiiiPfPKfS2_S2_PKiS4_i:
.text._Z28cpab_cuda_kernel_backward_3D4dim3iiiiPfPKfS2_S2_PKiS4_i:
[----:B------:R-:W-:Y:S01]  /*0000*/  LDC R1, c[0x0][0x37c] ;  /* 0x0000df00ff017b82 */ /* 0x000fe20000000800 */
[----:B------:R-:W0:Y:S07]  /*0010*/  S2R R0, SR_TID.Y ;  /* 0x0000000000007919 */ /* 0x000e2e0000002200 */
[----:B------:R-:W1:Y:S01]  /*0020*/  LDC R3, c[0x0][0x360] ;  /* 0x0000d800ff037b82 */ /* 0x000e620000000800 */
[----:B------:R-:W2:Y:S01]  /*0030*/  LDCU UR7, c[0x0][0x38c] ;  /* 0x00007180ff0777ac */ /* 0x000ea20008000800 */
[----:B------:R-:W1:Y:S01]  /*0040*/  S2R R4, SR_TID.X ;  /* 0x0000000000047919 */ /* 0x000e620000002100 */
[----:B------:R-:W3:Y:S05]  /*0050*/  S2R R2, SR_TID.Z ;  /* 0x0000000000027919 */ /* 0x000eea0000002300 */
[----:B------:R-:W0:Y:S08]  /*0060*/  S2UR UR5, SR_CTAID.Y ;  /* 0x00000000000579c3 */ /* 0x000e300000002600 */
[----:B------:R-:W0:Y:S08]  /*0070*/  LDC R5, c[0x0][0x364] ;  /* 0x0000d900ff057b82 */ /* 0x000e300000000800 */
[----:B------:R-:W1:Y:S08]  /*0080*/  S2UR UR4, SR_CTAID.X ;  /* 0x00000000000479c3 */ /* 0x000e700000002500 */
[----:B------:R-:W3:Y:S08]  /*0090*/  S2UR UR6, SR_CTAID.Z ;  /* 0x00000000000679c3 */ /* 0x000ef00000002700 */
[----:B------:R-:W3:Y:S01]  /*00a0*/  LDC R7, c[0x0][0x368] ;  /* 0x0000da00ff077b82 */ /* 0x000ee20000000800 */
[----:B0-----:R-:W-:-:S05]  /*00b0*/  IMAD R0, R5, UR5, R0 ;  /* 0x0000000505007c24 */ /* 0x001fca000f8e0200 */
[----:B--2---:R-:W-:Y:S02]  /*00c0*/  ISETP.GE.AND P0, PT, R0, UR7, PT ;  /* 0x0000000700007c0c */ /* 0x004fe4000bf06270 */
[----:B------:R-:W0:Y:S01]  /*00d0*/  LDC.64 R14, c[0x0][0x390] ;  /* 0x0000e400ff0e7b82 */ /* 0x000e220000000a00 */
[----:B-1----:R-:W-:Y:S02]  /*00e0*/  IMAD R4, R3, UR4, R4 ;  /* 0x0000000403047c24 */ /* 0x002fe4000f8e0204 */
[----:B---3--:R-:W-:-:S03]  /*00f0*/  IMAD R5, R7, UR6, R2 ;  /* 0x0000000607057c24 */ /* 0x008fc6000f8e0202 */
[----:B0-----:R-:W-:-:S04]  /*0100*/  ISETP.GE.OR P0, PT, R4, R15, P0 ;  /* 0x0000000f0400720c */ /* 0x001fc80000706670 */
[----:B------:R-:W-:-:S13]  /*0110*/  ISETP.GE.OR P0, PT, R5, R14, P0 ;  /* 0x0000000e0500720c */ /* 0x000fda0000706670 */
[----:B------:R-:W-:Y:S05]  /*0120*/  @P0 EXIT ;  /* 0x000000000000094d */ /* 0x000fea0003800000 */
[----:B------:R-:W0:Y:S01]  /*0130*/  LDC.64 R2, c[0x0][0x3c0] ;  /* 0x0000f000ff027b82 */ /* 0x000e220000000a00 */
[----:B------:R-:W0:Y:S02]  /*0140*/  LDCU.64 UR6, c[0x0][0x358] ;  /* 0x00006b00ff0677ac */ /* 0x000e240008000a00 */
[----:B0-----:R-:W2:Y:S02]  /*0150*/  LDG.E R2, desc[UR6][R2.64] ;  /* 0x0000000602027981 */ /* 0x001ea4000c1e1900 */
[----:B--2---:R-:W-:-:S13]  /*0160*/  ISETP.GE.AND P0, PT, R2, 0x1, PT ;  /* 0x000000010200780c */ /* 0x004fda0003f06270 */
[----:B------:R-:W-:Y:S05]  /*0170*/  @!P0 EXIT ;  /* 0x000000000000894d */ /* 0x000fea0003800000 */
[----:B------:R-:W0:Y:S01]  /*0180*/  LDC.64 R8, c[0x0][0x3c8] ;  /* 0x0000f200ff087b82 */ /* 0x000e220000000a00 */
[----:B------:R-:W1:Y:S01]  /*0190*/  I2F.F64 R2, R2 ;  /* 0x0000000200027312 */ /* 0x000e620000201c00 */
[----:B------:R-:W2:Y:S06]  /*01a0*/  LDCU UR4, c[0x0][0x3d0] ;  /* 0x00007a00ff0477ac */ /* 0x000eac0008000800 */
[----:B------:R-:W3:Y:S01]  /*01b0*/  LDC.64 R18, c[0x0][0x3a8] ;  /* 0x0000ea00ff127b82 */ /* 0x000ee20000000a00 */
[----:B0-----:R0:W5:Y:S04]  /*01c0*/  LDG.E R7, desc[UR6][R8.64] ;  /* 0x0000000608077981 */ /* 0x001168000c1e1900 */
[----:B------:R0:W5:Y:S04]  /*01d0*/  LDG.E R6, desc[UR6][R8.64+0x4] ;  /* 0x0000040608067981 */ /* 0x000168000c1e1900 */
[----:B------:R0:W5:Y:S01]  /*01e0*/  LDG.E R11, desc[UR6][R8.64+0x8] ;  /* 0x00000806080b7981 */ /* 0x000162000c1e1900 */
[----:B-1----:R-:W1:Y:S01]  /*01f0*/  MUFU.RCP64H R13, R3 ;  /* 0x00000003000d7308 */ /* 0x002e620000001800 */
[----:B------:R-:W-:-:S02]  /*0200*/  VIADD R12, R3, 0x300402 ;  /* 0x00300402030c7836 */ /* 0x000fc40000000000 */
[----:B------:R-:W-:-:S03]  /*0210*/  IMAD R10, R0, R15, RZ ;  /* 0x0000000f000a7224 */ /* 0x000fc600078e02ff */
[----:B------:R-:W-:Y:S01]  /*0220*/  FSETP.GEU.AND P0, PT, |R12|, 5.8789094863358348022e-39, PT ;  /* 0x004004020c00780b */ /* 0x000fe20003f0e200 */
[----:B-1----:R-:W-:-:S08]  /*0230*/  DFMA R16, -R2, R12, 1 ;  /* 0x3ff000000210742b */ /* 0x002fd0000000010c */
[----:B------:R-:W-:-:S08]  /*0240*/  DFMA R16, R16, R16, R16 ;  /* 0x000000101010722b */ /* 0x000fd00000000010 */
[----:B------:R-:W-:Y:S01]  /*0250*/  DFMA R16, R12, R16, R12 ;  /* 0x000000100c10722b */ /* 0x000fe2000000000c */
[----:B--2---:R-:W-:-:S04]  /*0260*/  IMAD R13, R10, UR4, RZ ;  /* 0x000000040a0d7c24 */ /* 0x004fc8000f8e02ff */
[----:B------:R-:W-:-:S03]  /*0270*/  IMAD R13, R13, 0x3, R4 ;  /* 0x000000030d0d7824 */ /* 0x000fc600078e0204 */
[----:B------:R-:W-:Y:S01]  /*0280*/  DFMA R20, -R2, R16, 1 ;  /* 0x3ff000000214742b */ /* 0x000fe20000000110 */
[----:B---3--:R-:W-:-:S07]  /*0290*/  IMAD.WIDE R12, R13, 0x4, R18 ;  /* 0x000000040d0c7825 */ /* 0x008fce00078e0212 */
[----:B------:R-:W-:Y:S01]  /*02a0*/  DFMA R20, R16, R20, R16 ;  /* 0x000000141014722b */ /* 0x000fe20000000010 */
[----:B------:R-:W-:Y:S01]  /*02b0*/  IMAD.WIDE R14, R15, 0x4, R12 ;  /* 0x000000040f0e7825 */ /* 0x000fe200078e020c */
[----:B0-----:R-:W-:Y:S09]  /*02c0*/  @P0 BRA `(.L_x_0) ;  /* 0x0000000000180947 */ /* 0x001ff20003800000 */
[----:B------:R-:W-:Y:S02]  /*02d0*/  LOP3.LUT R8, R3, 0x7fffffff, RZ, 0xc0, !PT ;  /* 0x7fffffff03087812 */ /* 0x000fe400078ec0ff */
[----:B------:R-:W-:-:S03]  /*02e0*/  MOV R22, 0x310 ;  /* 0x0000031000167802 */ /* 0x000fc60000000f00 */
[----:B------:R-:W-:-:S07]  /*02f0*/  VIADD R26, R8, 0xfff00000 ;  /* 0xfff00000081a7836 */ /* 0x000fce0000000000 */
[----:B-----5:R-:W-:Y:S05]  /*0300*/  CALL.REL.NOINC `($__internal_0_$__cuda_sm20_dblrcp_rn_slowpath_v3) ;  /* 0x0000002400bc7944 */ /* 0x020fea0003c00000 */
[----:B------:R-:W-:Y:S01]  /*0310*/  MOV R20, R24 ;  /* 0x0000001800147202 */ /* 0x000fe20000000f00 */
[----:B------:R-:W-:-:S07]  /*0320*/  IMAD.MOV.U32 R21, RZ, RZ, R25 ;  /* 0x000000ffff157224 */ /* 0x000fce00078e0019 */
.L_x_0:
[----:B------:R-:W0:Y:S01]  /*0330*/  LDC R16, c[0x0][0x394] ;  /* 0x0000e500ff107b82 */ /* 0x000e220000000800 */
[----:B------:R1:W5:Y:S01]  /*0340*/  LDG.E R10, desc[UR6][R12.64] ;  /* 0x000000060c0a7981 */ /* 0x000362000c1e1900 */
[----:B------:R-:W2:Y:S03]  /*0350*/  LDCU UR4, c[0x0][0x38c] ;  /* 0x00007180ff0477ac */ /* 0x000ea60008000800 */
[----:B------:R1:W5:Y:S03]  /*0360*/  LDG.E R9, desc[UR6][R14.64] ;  /* 0x000000060e097981 */ /* 0x000366000c1e1900 */
[----:B------:R-:W3:Y:S01]  /*0370*/  LDC.64 R18, c[0x0][0x3a0] ;  /* 0x0000e800ff127b82 */ /* 0x000ee20000000a00 */
[----:B-----5:R-:W-:Y:S01]  /*0380*/  IMAD R7, R0, R7, RZ ;  /* 0x0000000700077224 */ /* 0x020fe200078e02ff */
[----:B------:R-:W4:Y:S01]  /*0390*/  LDCU UR5, c[0x0][0x398] ;  /* 0x00007300ff0577ac */ /* 0x000f220008000800 */
[----:B------:R-:W0:Y:S02]  /*03a0*/  LDCU.64 UR10, c[0x0][0x3b0] ;  /* 0x00007600ff0a77ac */ /* 0x000e240008000a00 */
[----:B0-----:R-:W-:-:S05]  /*03b0*/  IMAD.WIDE R2, R16, 0x4, R14 ;  /* 0x0000000410027825 */ /* 0x001fca00078e020e */
[----:B------:R1:W5:Y:S01]  /*03c0*/  LDG.E R8, desc[UR6][R2.64] ;  /* 0x0000000602087981 */ /* 0x000362000c1e1900 */
[----:B--2---:R-:W-:Y:S02]  /*03d0*/  IMAD R5, R5, UR4, R0 ;  /* 0x0000000405057c24 */ /* 0x004fe4000f8e0200 */
[----:B------:R-:W-:Y:S02]  /*03e0*/  IMAD R6, R6, R7, RZ ;  /* 0x0000000706067224 */ /* 0x000fe400078e02ff */
[----:B------:R-:W-:Y:S02]  /*03f0*/  IMAD R5, R5, R16, RZ ;  /* 0x0000001005057224 */ /* 0x000fe400078e02ff */
[----:B------:R-:W-:Y:S02]  /*0400*/  IMAD R6, R11, R6, RZ ;  /* 0x000000060b067224 */ /* 0x000fe400078e02ff */
[----:B------:R-:W-:Y:S02]  /*0410*/  IMAD R5, R5, 0x3, R4 ;  /* 0x0000000305057824 */ /* 0x000fe400078e0204 */
[----:B------:R-:W-:-:S02]  /*0420*/  IMAD R7, R6, 0x3c, RZ ;  /* 0x0000003c06077824 */ /* 0x000fc400078e02ff */
[----:B---3--:R-:W-:Y:S01]  /*0430*/  IMAD.WIDE R18, R5, 0x4, R18 ;  /* 0x0000000405127825 */ /* 0x008fe200078e0212 */
[----:B-1--4-:R-:W-:-:S06]  /*0440*/  UMOV UR4, URZ ;  /* 0x000000ff00047c82 */ /* 0x012fcc0008000000 */
.L_x_29:
[----:B------:R-:W0:Y:S02]  /*0450*/  LDC.64 R22, c[0x0][0x3c8] ;  /* 0x0000f200ff167b82 */ /* 0x000e240000000a00 */
[----:B0-----:R-:W2:Y:S04]  /*0460*/  LDG.E R5, desc[UR6][R22.64] ;  /* 0x0000000616057981 */ /* 0x001ea8000c1e1900 */
[----:B-----5:R0:W5:Y:S04]  /*0470*/  LDG.E R4, desc[UR6][R22.64+0x4] ;  /* 0x0000040616047981 */ /* 0x020168000c1e1900 */
[----:B------:R0:W5:Y:S01]  /*0480*/  LDG.E R43, desc[UR6][R22.64+0x8] ;  /* 0x00000806162b7981 */ /* 0x000162000c1e1900 */
[----:B--2---:R-:W1:Y:S08]  /*0490*/  I2F.F64 R2, R5 ;  /* 0x0000000500027312 */ /* 0x004e700000201c00 */
[----:B-1----:R-:W1:Y:S01]  /*04a0*/  MUFU.RCP64H R13, R3 ;  /* 0x00000003000d7308 */ /* 0x002e620000001800 */
[----:B------:R-:W-:-:S05]  /*04b0*/  VIADD R12, R3, 0x300402 ;  /* 0x00300402030c7836 */ /* 0x000fca0000000000 */
[----:B------:R-:W-:Y:S01]  /*04c0*/  FSETP.GEU.AND P0, PT, |R12|, 5.8789094863358348022e-39, PT ;  /* 0x004004020c00780b */ /* 0x000fe20003f0e200 */
[----:B-1----:R-:W-:-:S08]  /*04d0*/  DFMA R14, -R2, R12, 1 ;  /* 0x3ff00000020e742b */ /* 0x002fd0000000010c */
[----:B------:R-:W-:-:S08]  /*04e0*/  DFMA R14, R14, R14, R14 ;  /* 0x0000000e0e0e722b */ /* 0x000fd0000000000e */
[----:B------:R-:W-:-:S08]  /*04f0*/  DFMA R14, R12, R14, R12 ;  /* 0x0000000e0c0e722b */ /* 0x000fd0000000000c */
[----:B------:R-:W-:-:S08]  /*0500*/  DFMA R16, -R2, R14, 1 ;  /* 0x3ff000000210742b */ /* 0x000fd0000000010e */
[----:B------:R-:W-:Y:S01]  /*0510*/  DFMA R14, R14, R16, R14 ;  /* 0x000000100e0e722b */ /* 0x000fe2000000000e */
[----:B0-----:R-:W-:Y:S10]  /*0520*/  @P0 BRA `(.L_x_1) ;  /* 0x0000000000180947 */ /* 0x001ff40003800000 */
[----:B------:R-:W-:Y:S02]  /*0530*/  LOP3.LUT R0, R3, 0x7fffffff, RZ, 0xc0, !PT ;  /* 0x7fffffff03007812 */ /* 0x000fe400078ec0ff */
[----:B------:R-:W-:Y:S02]  /*0540*/  MOV R22, 0x570 ;  /* 0x0000057000167802 */ /* 0x000fe40000000f00 */
[----:B------:R-:W-:-:S07]  /*0550*/  IADD3 R26, PT, PT, R0, -0x100000, RZ ;  /* 0xfff00000001a7810 */ /* 0x000fce0007ffe0ff */
[----:B-----5:R-:W-:Y:S05]  /*0560*/  CALL.REL.NOINC `($__internal_0_$__cuda_sm20_dblrcp_rn_slowpath_v3) ;  /* 0x0000002400247944 */ /* 0x020fea0003c00000 */
[----:B------:R-:W-:Y:S02]  /*0570*/  IMAD.MOV.U32 R14, RZ, RZ, R24 ;  /* 0x000000ffff0e7224 */ /* 0x000fe400078e0018 */
[----:B------:R-:W-:-:S07]  /*0580*/  IMAD.MOV.U32 R15, RZ, RZ, R25 ;  /* 0x000000ffff0f7224 */ /* 0x000fce00078e0019 */
.L_x_1:
[----:B-----5:R-:W0:Y:S08]  /*0590*/  I2F.F64 R2, R4 ;  /* 0x0000000400027312 */ /* 0x020e300000201c00 */
[----:B------:R1:W2:Y:S01]  /*05a0*/  F2F.F32.F64 R0, R14 ;  /* 0x0000000e00007310 */ /* 0x0002a20000301000 */
[----:B0-----:R-:W-:-:S07]  /*05b0*/  IADD3 R12, PT, PT, R3, 0x300402, RZ ;  /* 0x00300402030c7810 */ /* 0x001fce0007ffe0ff */
[----:B------:R-:W0:Y:S01]  /*05c0*/  MUFU.RCP64H R13, R3 ;  /* 0x00000003000d7308 */ /* 0x000e220000001800 */
[----:B------:R-:W-:Y:S01]  /*05d0*/  FSETP.GEU.AND P0, PT, |R12|, 5.8789094863358348022e-39, PT ;  /* 0x004004020c00780b */ /* 0x000fe20003f0e200 */
[----:B0-----:R-:W-:-:S08]  /*05e0*/  DFMA R16, -R2, R12, 1 ;  /* 0x3ff000000210742b */ /* 0x001fd0000000010c */
[----:B------:R-:W-:-:S08]  /*05f0*/  DFMA R16, R16, R16, R16 ;  /* 0x000000101010722b */ /* 0x000fd00000000010 */
[----:B------:R-:W-:-:S08]  /*0600*/  DFMA R16, R12, R16, R12 ;  /* 0x000000100c10722b */ /* 0x000fd0000000000c */
[----:B------:R-:W-:-:S08]  /*0610*/  DFMA R22, -R2, R16, 1 ;  /* 0x3ff000000216742b */ /* 0x000fd00000000110 */
[----:B------:R-:W-:Y:S01]  /*0620*/  DFMA R16, R16, R22, R16 ;  /* 0x000000161010722b */ /* 0x000fe20000000010 */
[----:B-12---:R-:W-:Y:S10]  /*0630*/  @P0 BRA `(.L_x_2) ;  /* 0x0000000000180947 */ /* 0x006ff40003800000 */
[----:B------:R-:W-:Y:S02]  /*0640*/  LOP3.LUT R6, R3, 0x7fffffff, RZ, 0xc0, !PT ;  /* 0x7fffffff03067812 */ /* 0x000fe400078ec0ff */
[----:B------:R-:W-:-:S03]  /*0650*/  MOV R22, 0x680 ;  /* 0x0000068000167802 */ /* 0x000fc60000000f00 */
[----:B------:R-:W-:-:S07]  /*0660*/  VIADD R26, R6, 0xfff00000 ;  /* 0xfff00000061a7836 */ /* 0x000fce0000000000 */
[----:B------:R-:W-:Y:S05]  /*0670*/  CALL.REL.NOINC `($__internal_0_$__cuda_sm20_dblrcp_rn_slowpath_v3) ;  /* 0x0000002000e07944 */ /* 0x000fea0003c00000 */
[----:B------:R-:W-:Y:S01]  /*0680*/  IMAD.MOV.U32 R16, RZ, RZ, R24 ;  /* 0x000000ffff107224 */ /* 0x000fe200078e0018 */
[----:B------:R-:W-:-:S07]  /*0690*/  MOV R17, R25 ;  /* 0x0000001900117202 */ /* 0x000fce0000000f00 */
.L_x_2:
[----:B------:R-:W0:Y:S08]  /*06a0*/  I2F.F64 R2, R43 ;  /* 0x0000002b00027312 */ /* 0x000e300000201c00 */
[----:B------:R1:W2:Y:S01]  /*06b0*/  F2F.F32.F64 R16, R16 ;  /* 0x0000001000107310 */ /* 0x0002a20000301000 */
[----:B0-----:R-:W-:-:S07]  /*06c0*/  VIADD R12, R3, 0x300402 ;  /* 0x00300402030c7836 */ /* 0x001fce0000000000 */
        /* <DEDUP_REMOVED lines=12> */
[----:B------:R-:W-:Y:S01]  /*0790*/  MOV R14, R24 ;  /* 0x00000018000e7202 */ /* 0x000fe20000000f00 */
[----:B------:R-:W-:-:S07]  /*07a0*/  IMAD.MOV.U32 R15, RZ, RZ, R25 ;  /* 0x000000ffff0f7224 */ /* 0x000fce00078e0019 */
.L_x_3:
[----:B------:R-:W0:Y:S01]  /*07b0*/  F2F.F64.F32 R36, R0 ;  /* 0x0000000000247310 */ /* 0x000e220000201800 */
[C---:B------:R-:W-:Y:S01]  /*07c0*/  FSETP.GT.AND P0, PT, R10.reuse, 1, PT ;  /* 0x3f8000000a00780b */ /* 0x040fe20003f04000 */
[----:B------:R-:W-:Y:S01]  /*07d0*/  IMAD.MOV.U32 R2, RZ, RZ, 0x1 ;  /* 0x00000001ff027424 */ /* 0x000fe200078e00ff */
[----:B------:R-:W-:Y:S01]  /*07e0*/  I2FP.F32.S32 R11, R5 ;  /* 0x00000005000b7245 */ /* 0x000fe20000201400 */
[----:B------:R-:W-:Y:S01]  /*07f0*/  BSSY.RECONVERGENT B0, `(.L_x_4) ;  /* 0x0000029000007945 */ /* 0x000fe20003800200 */
[C---:B------:R-:W-:Y:S01]  /*0800*/  FSETP.GT.AND P1, PT, R9.reuse, 1, PT ;  /* 0x3f8000000900780b */ /* 0x040fe20003f24000 */
[----:B------:R-:W-:Y:S01]  /*0810*/  IMAD.MOV.U32 R6, RZ, RZ, R9 ;  /* 0x000000ffff067224 */ /* 0x000fe200078e0009 */
[----:B------:R-:W-:Y:S01]  /*0820*/  FSETP.LT.OR P0, PT, R10, RZ, P0 ;  /* 0x000000ff0a00720b */ /* 0x000fe20000701400 */
[----:B------:R-:W-:Y:S01]  /*0830*/  FMUL R22, R0, R11 ;  /* 0x0000000b00167220 */ /* 0x000fe20000400000 */
[----:B------:R-:W-:Y:S01]  /*0840*/  FSETP.LT.OR P1, PT, R9, RZ, P1 ;  /* 0x000000ff0900720b */ /* 0x000fe20000f21400 */
[----:B------:R1:W2:Y:S01]  /*0850*/  F2F.F32.F64 R14, R14 ;  /* 0x0000000e000e7310 */ /* 0x0002a20000301000 */
[----:B------:R-:W-:Y:S01]  /*0860*/  MOV R17, R10 ;  /* 0x0000000a00117202 */ /* 0x000fe20000000f00 */
[----:B------:R-:W-:Y:S01]  /*0870*/  IMAD.MOV.U32 R11, RZ, RZ, R8 ;  /* 0x000000ffff0b7224 */ /* 0x000fe200078e0008 */
[----:B------:R-:W-:-:S05]  /*0880*/  PLOP3.LUT P0, PT, P0, P1, PT, 0xf8, 0x8f ;  /* 0x00000000008f781c */ /* 0x000fca0000703f70 */
[----:B0-----:R-:W0:Y:S08]  /*0890*/  MUFU.RCP64H R3, R37 ;  /* 0x0000002500037308 */ /* 0x001e300000001800 */
[----:B------:R-:W3:Y:S01]  /*08a0*/  F2F.F64.F32 R22, R22 ;  /* 0x0000001600167310 */ /* 0x000ee20000201800 */
[----:B0-----:R-:W-:Y:S01]  /*08b0*/  DFMA R12, -R36, R2, 1 ;  /* 0x3ff00000240c742b */ /* 0x001fe20000000102 */
[----:B-12---:R-:W-:Y:S10]  /*08c0*/  @!P0 BRA `(.L_x_5) ;  /* 0x00000000006c8947 */ /* 0x006ff40003800000 */
[----:B------:R-:W-:Y:S01]  /*08d0*/  FADD R17, R10, -0.5 ;  /* 0xbf0000000a117421 */ /* 0x000fe20000000000 */
[----:B------:R-:W-:Y:S01]  /*08e0*/  FADD R26, R8, -0.5 ;  /* 0xbf000000081a7421 */ /* 0x000fe20000000000 */
[----:B------:R-:W-:Y:S01]  /*08f0*/  MOV R25, 0x3f000000 ;  /* 0x3f00000000197802 */ /* 0x000fe20000000f00 */
[----:B------:R-:W-:Y:S02]  /*0900*/  FADD R24, R9, -0.5 ;  /* 0xbf00000009187421 */ /* 0x000fe40000000000 */
[C---:B------:R-:W-:Y:S02]  /*0910*/  FSETP.GT.AND P1, PT, |R17|.reuse, 0.5, PT ;  /* 0x3f0000001100780b */ /* 0x040fe40003f24200 */
[C---:B------:R-:W-:Y:S01]  /*0920*/  FSETP.GEU.AND P0, PT, |R17|.reuse, |R26|, PT ;  /* 0x4000001a1100720b */ /* 0x040fe20003f0e200 */
[-C--:B------:R-:W-:Y:S01]  /*0930*/  FFMA R6, R14, -R25.reuse, 0.5 ;  /* 0x3f0000000e067423 */ /* 0x080fe20000000819 */
[CC--:B------:R-:W-:Y:S01]  /*0940*/  FSETP.GEU.AND P2, PT, |R17|.reuse, |R24|.reuse, PT ;  /* 0x400000181100720b */ /* 0x0c0fe20003f4e200 */
[----:B------:R-:W-:Y:S01]  /*0950*/  FFMA R11, R16, -R25, 0.5 ;  /* 0x3f000000100b7423 */ /* 0x000fe20000000819 */
[----:B------:R-:W-:-:S02]  /*0960*/  FSETP.LT.AND P4, PT, |R17|, |R24|, !P0 ;  /* 0x400000181100720b */ /* 0x000fc40004781200 */
[-C--:B------:R-:W-:Y:S02]  /*0970*/  FSETP.LT.AND P0, PT, |R24|, |R17|.reuse, !P0 ;  /* 0x400000111800720b */ /* 0x080fe40004701200 */
[----:B------:R-:W-:Y:S02]  /*0980*/  FSETP.GEU.AND P3, PT, |R26|, |R17|, PT ;  /* 0x400000111a00720b */ /* 0x000fe40003f6e200 */
[----:B------:R-:W-:Y:S01]  /*0990*/  FSEL R15, R6, 0.5, !P2 ;  /* 0x3f000000060f7808 */ /* 0x000fe20005000000 */
[----:B------:R-:W-:Y:S01]  /*09a0*/  @P1 FFMA R6, R0, -0.5, R25 ;  /* 0xbf00000000061823 */ /* 0x000fe20000000019 */
[----:B------:R-:W-:Y:S02]  /*09b0*/  FSEL R11, R11, 0.5, P0 ;  /* 0x3f0000000b0b7808 */ /* 0x000fe40000000000 */
[----:B------:R-:W-:Y:S02]  /*09c0*/  FSEL R15, R15, 0.5, !P3 ;  /* 0x3f0000000f0f7808 */ /* 0x000fe40005800000 */
[----:B------:R-:W-:-:S02]  /*09d0*/  FSETP.GT.AND P2, PT, |R24|, 0.5, PT ;  /* 0x3f0000001800780b */ /* 0x000fc40003f44200 */
[----:B------:R-:W-:Y:S02]  /*09e0*/  LOP3.LUT R11, R11, 0x80000000, R24, 0xb8, !PT ;  /* 0x800000000b0b7812 */ /* 0x000fe400078eb818 */
[----:B------:R-:W-:Y:S02]  /*09f0*/  FSETP.GT.AND P0, PT, |R26|, 0.5, PT ;  /* 0x3f0000001a00780b */ /* 0x000fe40003f04200 */
[----:B------:R-:W-:Y:S02]  /*0a00*/  @P1 FSEL R6, R6, 0.5, P4 ;  /* 0x3f00000006061808 */ /* 0x000fe40002000000 */
[----:B------:R-:W-:Y:S02]  /*0a10*/  LOP3.LUT R15, R15, 0x80000000, R26, 0xb8, !PT ;  /* 0x800000000f0f7812 */ /* 0x000fe400078eb81a */
[----:B------:R-:W-:Y:S02]  /*0a20*/  FSEL R11, R11, R24, P2 ;  /* 0x000000180b0b7208 */ /* 0x000fe40001000000 */
[----:B------:R-:W-:-:S02]  /*0a30*/  @P1 LOP3.LUT R17, R6, 0x80000000, R17, 0xb8, !PT ;  /* 0x8000000006111812 */ /* 0x000fc400078eb811 */
[----:B------:R-:W-:Y:S01]  /*0a40*/  FSEL R15, R15, R26, P0 ;  /* 0x0000001a0f0f7208 */ /* 0x000fe20000000000 */
[----:B------:R-:W-:Y:S02]  /*0a50*/  FADD R6, R11, 0.5 ;  /* 0x3f0000000b067421 */ /* 0x000fe40000000000 */
[----:B------:R-:W-:Y:S02]  /*0a60*/  FADD R17, R17, 0.5 ;  /* 0x3f00000011117421 */ /* 0x000fe40000000000 */
[----:B------:R-:W-:-:S07]  /*0a70*/  FADD R11, R15, 0.5 ;  /* 0x3f0000000f0b7421 */ /* 0x000fce0000000000 */
.L_x_5:
[----:B------:R-:W-:Y:S05]  /*0a80*/  BSYNC.RECONVERGENT B0 ;  /* 0x0000000000007941 */ /* 0x000fea0003800200 */
.L_x_4:
[----:B------:R-:W-:Y:S01]  /*0a90*/  UMOV UR8, 0xe2308c3a ;  /* 0xe2308c3a00087882 */ /* 0x000fe20000000000 */
[----:B------:R-:W-:Y:S01]  /*0aa0*/  UMOV UR9, 0x3e45798e ;  /* 0x3e45798e00097882 */ /* 0x000fe20000000000 */
[----:B------:R-:W-:Y:S01]  /*0ab0*/  DFMA R12, R12, R12, R12 ;  /* 0x0000000c0c0c722b */ /* 0x000fe2000000000c */
[----:B------:R-:W-:Y:S01]  /*0ac0*/  I2FP.F32.S32 R15, R4 ;  /* 0x00000004000f7245 */ /* 0x000fe20000201400 */
[----:B---3--:R-:W-:Y:S01]  /*0ad0*/  DADD R22, R22, -UR8 ;  /* 0x8000000816167e29 */ /* 0x008fe20008000000 */
[----:B------:R-:W-:Y:S01]  /*0ae0*/  FMNMX R11, RZ, R11, !PT ;  /* 0x0000000bff0b7209 */ /* 0x000fe20007800000 */
[----:B------:R-:W-:Y:S02]  /*0af0*/  BSSY.RECONVERGENT B0, `(.L_x_6) ;  /* 0x0000023000007945 */ /* 0x000fe40003800200 */
[----:B------:R-:W-:Y:S02]  /*0b00*/  FMUL R15, R16, R15 ;  /* 0x0000000f100f7220 */ /* 0x000fe40000400000 */
[----:B------:R-:W-:Y:S01]  /*0b10*/  DFMA R12, R2, R12, R2 ;  /* 0x0000000c020c722b */ /* 0x000fe20000000002 */
[----:B------:R-:W-:-:S03]  /*0b20*/  FMNMX R3, RZ, R17, !PT ;  /* 0x00000011ff037209 */ /* 0x000fc60007800000 */
[----:B------:R-:W0:Y:S01]  /*0b30*/  F2F.F32.F64 R22, R22 ;  /* 0x0000001600167310 */ /* 0x000e220000301000 */
[----:B------:R-:W-:-:S05]  /*0b40*/  I2FP.F32.S32 R17, R43 ;  /* 0x0000002b00117245 */ /* 0x000fca0000201400 */
[----:B------:R-:W-:-:S04]  /*0b50*/  FMUL R17, R0, R17 ;  /* 0x0000001100117220 */ /* 0x000fc80000400000 */
[----:B------:R-:W1:Y:S01]  /*0b60*/  F2F.F64.F32 R26, R17 ;  /* 0x00000011001a7310 */ /* 0x000e620000201800 */
[----:B0-----:R-:W-:Y:S01]  /*0b70*/  FMNMX R24, R22, R3, PT ;  /* 0x0000000316187209 */ /* 0x001fe20003800000 */
[----:B------:R-:W-:-:S06]  /*0b80*/  DFMA R2, -R36, R12, 1 ;  /* 0x3ff000002402742b */ /* 0x000fcc000000010c */
[----:B------:R-:W0:Y:S02]  /*0b90*/  F2F.F64.F32 R24, R24 ;  /* 0x0000001800187310 */ /* 0x000e240000201800 */
[----:B------:R-:W-:Y:S02]  /*0ba0*/  DFMA R12, R12, R2, R12 ;  /* 0x000000020c0c722b */ /* 0x000fe4000000000c */
[----:B-1----:R-:W-:-:S04]  /*0bb0*/  DADD R26, R26, -UR8 ;  /* 0x800000081a1a7e29 */ /* 0x002fc80008000000 */
[----:B------:R-:W1:Y:S02]  /*0bc0*/  F2F.F64.F32 R2, R15 ;  /* 0x0000000f00027310 */ /* 0x000e640000201800 */
[----:B0-----:R-:W-:-:S06]  /*0bd0*/  DMUL R28, R24, R12 ;  /* 0x0000000c181c7228 */ /* 0x001fcc0000000000 */
[----:B------:R-:W0:Y:S01]  /*0be0*/  F2F.F32.F64 R26, R26 ;  /* 0x0000001a001a7310 */ /* 0x000e220000301000 */
[----:B------:R-:W-:Y:S01]  /*0bf0*/  FSETP.GEU.AND P1, PT, |R25|, 6.5827683646048100446e-37, PT ;  /* 0x036000001900780b */ /* 0x000fe20003f2e200 */
[----:B------:R-:W-:Y:S02]  /*0c00*/  DFMA R30, -R36, R28, R24 ;  /* 0x0000001c241e722b */ /* 0x000fe40000000118 */
[----:B-1----:R-:W-:Y:S01]  /*0c10*/  DADD R22, R2, -UR8 ;  /* 0x8000000802167e29 */ /* 0x002fe20008000000 */
[----:B------:R-:W-:-:S05]  /*0c20*/  FMNMX R3, RZ, R6, !PT ;  /* 0x00000006ff037209 */ /* 0x000fca0007800000 */
[----:B------:R-:W-:Y:S01]  /*0c30*/  DFMA R12, R12, R30, R28 ;  /* 0x0000001e0c0c722b */ /* 0x000fe2000000001c */
[----:B------:R-:W1:Y:S01]  /*0c40*/  F2F.F32.F64 R2, R22 ;  /* 0x0000001600027310 */ /* 0x000e620000301000 */
[----:B0-----:R-:W-:-:S08]  /*0c50*/  FMNMX R40, R26, R11, PT ;  /* 0x0000000b1a287209 */ /* 0x001fd00003800000 */
[----:B------:R-:W-:-:S05]  /*0c60*/  FFMA R0, RZ, R37, R13 ;  /* 0x00000025ff007223 */ /* 0x000fca000000000d */
[----:B------:R-:W-:Y:S02]  /*0c70*/  FSETP.GT.AND P0, PT, |R0|, 1.469367938527859385e-39, PT ;  /* 0x001000000000780b */ /* 0x000fe40003f04200 */
[----:B-1----:R-:W-:-:S11]  /*0c80*/  FMNMX R2, R2, R3, PT ;  /* 0x0000000302027209 */ /* 0x002fd60003800000 */
[----:B------:R-:W-:Y:S05]  /*0c90*/  @P0 BRA P1, `(.L_x_7) ;  /* 0x0000000000200947 */ /* 0x000fea0000800000 */
[----:B------:R-:W-:Y:S01]  /*0ca0*/  IMAD.MOV.U32 R26, RZ, RZ, R24 ;  /* 0x000000ffff1a7224 */ /* 0x000fe200078e0018 */
[----:B------:R-:W-:Y:S01]  /*0cb0*/  MOV R28, R36 ;  /* 0x00000024001c7202 */ /* 0x000fe20000000f00 */
[----:B------:R-:W-:Y:S01]  /*0cc0*/  IMAD.MOV.U32 R27, RZ, RZ, R25 ;  /* 0x000000ffff1b7224 */ /* 0x000fe200078e0019 */
[----:B------:R-:W-:Y:S01]  /*0cd0*/  MOV R12, 0xd00 ;  /* 0x00000d00000c7802 */ /* 0x000fe20000000f00 */
[----:B------:R-:W-:-:S07]  /*0ce0*/  IMAD.MOV.U32 R31, RZ, RZ, R37 ;  /* 0x000000ffff1f7224 */ /* 0x000fce00078e0025 */
[----:B------:R-:W-:Y:S05]  /*0cf0*/  CALL.REL.NOINC `($__internal_1_$__cuda_sm20_div_rn_f64_full) ;  /* 0x0000001c00d47944 */ /* 0x000fea0003c00000 */
[----:B------:R-:W-:Y:S01]  /*0d00*/  IMAD.MOV.U32 R12, RZ, RZ, R26 ;  /* 0x000000ffff0c7224 */ /* 0x000fe200078e001a */
[----:B------:R-:W-:-:S07]  /*0d10*/  MOV R13, R27 ;  /* 0x0000001b000d7202 */ /* 0x000fce0000000f00 */
.L_x_7:
[----:B------:R-:W-:Y:S05]  /*0d20*/  BSYNC.RECONVERGENT B0 ;  /* 0x0000000000007941 */ /* 0x000fea0003800200 */
.L_x_6:
[----:B------:R-:W0:Y:S01]  /*0d30*/  F2F.F64.F32 R16, R16 ;  /* 0x0000001000107310 */ /* 0x000e220000201800 */
[----:B------:R-:W-:Y:S01]  /*0d40*/  IMAD.MOV.U32 R22, RZ, RZ, 0x1 ;  /* 0x00000001ff167424 */ /* 0x000fe200078e00ff */
[----:B------:R-:W-:Y:S06]  /*0d50*/  BSSY.RECONVERGENT B0, `(.L_x_8) ;  /* 0x0000017000007945 */ /* 0x000fec0003800200 */
[----:B------:R-:W1:Y:S08]  /*0d60*/  F2F.F64.F32 R2, R2 ;  /* 0x0000000200027310 */ /* 0x000e700000201800 */
[----:B0-----:R-:W0:Y:S01]  /*0d70*/  MUFU.RCP64H R23, R17 ;  /* 0x0000001100177308 */ /* 0x001e220000001800 */
[----:B-1----:R-:W-:-:S07]  /*0d80*/  FSETP.GEU.AND P1, PT, |R3|, 6.5827683646048100446e-37, PT ;  /* 0x036000000300780b */ /* 0x002fce0003f2e200 */
[----:B------:R-:W1:Y:S01]  /*0d90*/  FRND.F64.FLOOR R38, R12 ;  /* 0x0000000c00267313 */ /* 0x000e620000305800 */
[----:B0-----:R-:W-:Y:S02]  /*0da0*/  DFMA R26, -R16, R22, 1 ;  /* 0x3ff00000101a742b */ /* 0x001fe40000000116 */
[----:B-1----:R-:W-:-:S06]  /*0db0*/  DFMA R38, R36, -R38, R24 ;  /* 0x800000262426722b */ /* 0x002fcc0000000018 */
[----:B------:R-:W-:-:S08]  /*0dc0*/  DFMA R26, R26, R26, R26 ;  /* 0x0000001a1a1a722b */ /* 0x000fd0000000001a */
[----:B------:R-:W-:-:S08]  /*0dd0*/  DFMA R26, R22, R26, R22 ;  /* 0x0000001a161a722b */ /* 0x000fd00000000016 */
[----:B------:R-:W-:-:S08]  /*0de0*/  DFMA R22, -R16, R26, 1 ;  /* 0x3ff000001016742b */ /* 0x000fd0000000011a */
[----:B------:R-:W-:-:S08]  /*0df0*/  DFMA R22, R26, R22, R26 ;  /* 0x000000161a16722b */ /* 0x000fd0000000001a */
[----:B------:R-:W-:-:S08]  /*0e00*/  DMUL R26, R2, R22 ;  /* 0x00000016021a7228 */ /* 0x000fd00000000000 */
[----:B------:R-:W-:-:S08]  /*0e10*/  DFMA R28, -R16, R26, R2 ;  /* 0x0000001a101c722b */ /* 0x000fd00000000102 */
[----:B------:R-:W-:-:S10]  /*0e20*/  DFMA R26, R22, R28, R26 ;  /* 0x0000001c161a722b */ /* 0x000fd4000000001a */
[----:B------:R-:W-:-:S05]  /*0e30*/  FFMA R0, RZ, R17, R27 ;  /* 0x00000011ff007223 */ /* 0x000fca000000001b */
[----:B------:R-:W-:-:S13]  /*0e40*/  FSETP.GT.AND P0, PT, |R0|, 1.469367938527859385e-39, PT ;  /* 0x001000000000780b */ /* 0x000fda0003f04200 */
[----:B------:R-:W-:Y:S05]  /*0e50*/  @P0 BRA P1, `(.L_x_9) ;  /* 0x0000000000180947 */ /* 0x000fea0000800000 */
[----:B------:R-:W-:Y:S01]  /*0e60*/  IMAD.MOV.U32 R26, RZ, RZ, R2 ;  /* 0x000000ffff1a7224 */ /* 0x000fe200078e0002 */
[----:B------:R-:W-:Y:S01]  /*0e70*/  MOV R27, R3 ;  /* 0x00000003001b7202 */ /* 0x000fe20000000f00 */
[----:B------:R-:W-:Y:S01]  /*0e80*/  IMAD.MOV.U32 R28, RZ, RZ, R16 ;  /* 0x000000ffff1c7224 */ /* 0x000fe200078e0010 */
[----:B------:R-:W-:Y:S01]  /*0e90*/  MOV R12, 0xec0 ;  /* 0x00000ec0000c7802 */ /* 0x000fe20000000f00 */
[----:B------:R-:W-:-:S07]  /*0ea0*/  IMAD.MOV.U32 R31, RZ, RZ, R17 ;  /* 0x000000ffff1f7224 */ /* 0x000fce00078e0011 */
[----:B------:R-:W-:Y:S05]  /*0eb0*/  CALL.REL.NOINC `($__internal_1_$__cuda_sm20_div_rn_f64_full) ;  /* 0x0000001c00647944 */ /* 0x000fea0003c00000 */
.L_x_9:
[----:B------:R-:W-:Y:S05]  /*0ec0*/  BSYNC.RECONVERGENT B0 ;  /* 0x0000000000007941 */ /* 0x000fea0003800200 */
.L_x_8:
[----:B------:R-:W0:Y:S01]  /*0ed0*/  F2F.F64.F32 R14, R14 ;  /* 0x0000000e000e7310 */ /* 0x000e220000201800 */
[----:B------:R-:W-:Y:S01]  /*0ee0*/  MOV R12, 0x1 ;  /* 0x00000001000c7802 */ /* 0x000fe20000000f00 */
[----:B------:R-:W-:Y:S06]  /*0ef0*/  BSSY.RECONVERGENT B0, `(.L_x_10) ;  /* 0x0000019000007945 */ /* 0x000fec0003800200 */
[----:B------:R-:W1:Y:S08]  /*0f00*/  F2F.F64.F32 R40, R40 ;  /* 0x0000002800287310 */ /* 0x000e700000201800 */
[----:B0-----:R-:W0:Y:S01]  /*0f10*/  MUFU.RCP64H R13, R15 ;  /* 0x0000000f000d7308 */ /* 0x001e220000001800 */
[----:B-1----:R-:W-:Y:S01]  /*0f20*/  FSETP.GEU.AND P1, PT, |R41|, 6.5827683646048100446e-37, PT ;  /* 0x036000002900780b */ /* 0x002fe20003f2e200 */
[----:B0-----:R-:W-:-:S08]  /*0f30*/  DFMA R22, -R14, R12, 1 ;  /* 0x3ff000000e16742b */ /* 0x001fd0000000010c */
[----:B------:R-:W-:-:S08]  /*0f40*/  DFMA R22, R22, R22, R22 ;  /* 0x000000161616722b */ /* 0x000fd00000000016 */
[----:B------:R-:W-:-:S08]  /*0f50*/  DFMA R22, R12, R22, R12 ;  /* 0x000000160c16722b */ /* 0x000fd0000000000c */
[----:B------:R-:W-:-:S08]  /*0f60*/  DFMA R12, -R14, R22, 1 ;  /* 0x3ff000000e0c742b */ /* 0x000fd00000000116 */
[----:B------:R-:W-:-:S08]  /*0f70*/  DFMA R12, R22, R12, R22 ;  /* 0x0000000c160c722b */ /* 0x000fd00000000016 */
[----:B------:R-:W-:-:S08]  /*0f80*/  DMUL R28, R40, R12 ;  /* 0x0000000c281c7228 */ /* 0x000fd00000000000 */
[----:B------:R-:W-:-:S08]  /*0f90*/  DFMA R22, -R14, R28, R40 ;  /* 0x0000001c0e16722b */ /* 0x000fd00000000128 */
[----:B------:R-:W-:Y:S02]  /*0fa0*/  DFMA R28, R12, R22, R28 ;  /* 0x000000160c1c722b */ /* 0x000fe4000000001c */
[----:B------:R-:W0:Y:S08]  /*0fb0*/  FRND.F64.FLOOR R22, R26 ;  /* 0x0000001a00167313 */ /* 0x000e300000305800 */
[----:B------:R-:W-:-:S05]  /*0fc0*/  FFMA R0, RZ, R15, R29 ;  /* 0x0000000fff007223 */ /* 0x000fca000000001d */
[----:B------:R-:W-:Y:S01]  /*0fd0*/  FSETP.GT.AND P0, PT, |R0|, 1.469367938527859385e-39, PT ;  /* 0x001000000000780b */ /* 0x000fe20003f04200 */
[----:B0-----:R-:W-:-:S12]  /*0fe0*/  DFMA R22, R16, -R22, R2 ;  /* 0x800000161016722b */ /* 0x001fd80000000002 */
        /* <DEDUP_REMOVED lines=9> */
.L_x_11:
[----:B------:R-:W-:Y:S05]  /*1080*/  BSYNC.RECONVERGENT B0 ;  /* 0x0000000000007941 */ /* 0x000fea0003800200 */
.L_x_10:
[----:B------:R-:W0:Y:S01]  /*1090*/  MUFU.RCP64H R13, R37 ;  /* 0x00000025000d7308 */ /* 0x000e220000001800 */
[----:B------:R-:W-:Y:S01]  /*10a0*/  IMAD.MOV.U32 R12, RZ, RZ, 0x1 ;  /* 0x00000001ff0c7424 */ /* 0x000fe200078e00ff */
[----:B------:R-:W-:Y:S01]  /*10b0*/  BSSY.RECONVERGENT B0, `(.L_x_12) ;  /* 0x0000017000007945 */ /* 0x000fe20003800200 */
[----:B------:R-:W-:-:S04]  /*10c0*/  VIADD R42, R5, 0xffffffff ;  /* 0xffffffff052a7836 */ /* 0x000fc80000000000 */
[----:B0-----:R-:W-:-:S08]  /*10d0*/  DFMA R26, -R36, R12, 1 ;  /* 0x3ff00000241a742b */ /* 0x001fd0000000010c */
[----:B------:R-:W-:-:S08]  /*10e0*/  DFMA R26, R26, R26, R26 ;  /* 0x0000001a1a1a722b */ /* 0x000fd0000000001a */
[----:B------:R-:W-:Y:S02]  /*10f0*/  DFMA R12, R12, R26, R12 ;  /* 0x0000001a0c0c722b */ /* 0x000fe4000000000c */
[----:B------:R-:W-:-:S06]  /*1100*/  DADD R26, R24, -R38 ;  /* 0x00000000181a7229 */ /* 0x000fcc0000000826 */
[----:B------:R-:W-:-:S04]  /*1110*/  DFMA R30, -R36, R12, 1 ;  /* 0x3ff00000241e742b */ /* 0x000fc8000000010c */
[----:B------:R-:W-:-:S04]  /*1120*/  FSETP.GEU.AND P1, PT, |R27|, 6.5827683646048100446e-37, PT ;  /* 0x036000001b00780b */ /* 0x000fc80003f2e200 */
        /* <DEDUP_REMOVED lines=9> */
[----:B------:R-:W-:Y:S01]  /*11c0*/  MOV R28, R36 ;  /* 0x00000024001c7202 */ /* 0x000fe20000000f00 */
[----:B------:R-:W-:Y:S01]  /*11d0*/  IMAD.MOV.U32 R31, RZ, RZ, R37 ;  /* 0x000000ffff1f7224 */ /* 0x000fe200078e0025 */
[----:B------:R-:W-:-:S07]  /*11e0*/  MOV R12, 0x1200 ;  /* 0x00001200000c7802 */ /* 0x000fce0000000f00 */
[----:B------:R-:W-:Y:S05]  /*11f0*/  CALL.REL.NOINC `($__internal_1_$__cuda_sm20_div_rn_f64_full) ;  /* 0x0000001800947944 */ /* 0x000fea0003c00000 */
[----:B------:R-:W-:Y:S01]  /*1200*/  IMAD.MOV.U32 R12, RZ, RZ, R26 ;  /* 0x000000ffff0c7224 */ /* 0x000fe200078e001a */
[----:B------:R-:W-:-:S07]  /*1210*/  MOV R13, R27 ;  /* 0x0000001b000d7202 */ /* 0x000fce0000000f00 */
.L_x_13:
[----:B------:R-:W-:Y:S05]  /*1220*/  BSYNC.RECONVERGENT B0 ;  /* 0x0000000000007941 */ /* 0x000fea0003800200 */
.L_x_12:
[----:B------:R-:W0:Y:S01]  /*1230*/  MUFU.RCP64H R27, R17 ;  /* 0x00000011001b7308 */ /* 0x000e220000001800 */
[----:B------:R-:W-:Y:S01]  /*1240*/  IMAD.MOV.U32 R26, RZ, RZ, 0x1 ;  /* 0x00000001ff1a7424 */ /* 0x000fe200078e00ff */
[----:B------:R-:W-:Y:S01]  /*1250*/  BSSY.RECONVERGENT B0, `(.L_x_14) ;  /* 0x000001f000007945 */ /* 0x000fe20003800200 */
[----:B------:R-:W-:-:S04]  /*1260*/  IMAD.MOV.U32 R11, RZ, RZ, 0x3fe00000 ;  /* 0x3fe00000ff0b7424 */ /* 0x000fc800078e00ff */
[----:B0-----:R-:W-:-:S08]  /*1270*/  DFMA R28, -R16, R26, 1 ;  /* 0x3ff00000101c742b */ /* 0x001fd0000000011a */
[----:B------:R-:W-:-:S08]  /*1280*/  DFMA R28, R28, R28, R28 ;  /* 0x0000001c1c1c722b */ /* 0x000fd0000000001c */
[----:B------:R-:W-:Y:S02]  /*1290*/  DFMA R28, R26, R28, R26 ;  /* 0x0000001c1a1c722b */ /* 0x000fe4000000001a */
[----:B------:R-:W-:-:S06]  /*12a0*/  DADD R26, R2, -R22 ;  /* 0x00000000021a7229 */ /* 0x000fcc0000000816 */
[----:B------:R-:W-:-:S04]  /*12b0*/  DFMA R30, -R16, R28, 1 ;  /* 0x3ff00000101e742b */ /* 0x000fc8000000011c */
[----:B------:R-:W-:-:S04]  /*12c0*/  FSETP.GEU.AND P1, PT, |R27|, 6.5827683646048100446e-37, PT ;  /* 0x036000001b00780b */ /* 0x000fc80003f2e200 */
[----:B------:R-:W-:Y:S01]  /*12d0*/  DFMA R2, R28, R30, R28 ;  /* 0x0000001e1c02722b */ /* 0x000fe2000000001c */
[----:B------:R-:W-:Y:S01]  /*12e0*/  LOP3.LUT R31, R11, 0x80000000, R13, 0xb8, !PT ;  /* 0x800000000b1f7812 */ /* 0x000fe200078eb80d */
[----:B------:R-:W0:Y:S01]  /*12f0*/  I2F.F64 R28, R42 ;  /* 0x0000002a001c7312 */ /* 0x000e220000201c00 */
[----:B------:R-:W-:-:S05]  /*1300*/  MOV R30, RZ ;  /* 0x000000ff001e7202 */ /* 0x000fca0000000f00 */
[----:B------:R-:W-:Y:S02]  /*1310*/  DMUL R32, R2, R26 ;  /* 0x0000001a02207228 */ /* 0x000fe40000000000 */
[----:B------:R-:W-:-:S06]  /*1320*/  DADD.RZ R30, R30, R12 ;  /* 0x000000001e1e7229 */ /* 0x000fcc000000c00c */
[----:B------:R-:W-:Y:S02]  /*1330*/  DFMA R34, -R16, R32, R26 ;  /* 0x000000201022722b */ /* 0x000fe4000000011a */
[----:B0-----:R-:W-:Y:S02]  /*1340*/  DSETP.GEU.AND P0, PT, R12, R28, PT ;  /* 0x0000001c0c00722a */ /* 0x001fe40003f0e000 */
[----:B------:R-:W0:Y:S04]  /*1350*/  FRND.F64.TRUNC R30, R30 ;  /* 0x0000001e001e7313 */ /* 0x000e28000030d800 */
[----:B------:R-:W-:Y:S01]  /*1360*/  DFMA R12, R2, R34, R32 ;  /* 0x00000022020c722b */ /* 0x000fe20000000020 */
[----:B------:R-:W-:-:S09]  /*1370*/  VIADD R2, R4, 0xffffffff ;  /* 0xffffffff04027836 */ /* 0x000fd20000000000 */
[----:B------:R-:W-:Y:S01]  /*1380*/  FFMA R0, RZ, R17, R13 ;  /* 0x00000011ff007223 */ /* 0x000fe2000000000d */
[----:B0-----:R-:W-:Y:S02]  /*1390*/  FSEL R28, R28, R30, P0 ;  /* 0x0000001e1c1c7208 */ /* 0x001fe40000000000 */
[----:B------:R-:W-:Y:S02]  /*13a0*/  FSEL R29, R29, R31, P0 ;  /* 0x0000001f1d1d7208 */ /* 0x000fe40000000000 */
[----:B------:R-:W-:Y:S02]  /*13b0*/  FSETP.GT.AND P0, PT, |R0|, 1.469367938527859385e-39, PT ;  /* 0x001000000000780b */ /* 0x000fe40003f04200 */
[----:B------:R0:W1:Y:S11]  /*13c0*/  F2I.F64.TRUNC R42, R28 ;  /* 0x0000001c002a7311 */ /* 0x000076000030d100 */
[----:B0-----:R-:W-:Y:S05]  /*13d0*/  @P0 BRA P1, `(.L_x_15) ;  /* 0x0000000000180947 */ /* 0x001fea0000800000 */
[----:B------:R-:W-:Y:S01]  /*13e0*/  IMAD.MOV.U32 R28, RZ, RZ, R16 ;  /* 0x000000ffff1c7224 */ /* 0x000fe200078e0010 */
[----:B------:R-:W-:Y:S02]  /*13f0*/  MOV R31, R17 ;  /* 0x00000011001f7202 */ /* 0x000fe40000000f00 */
[----:B------:R-:W-:-:S07]  /*1400*/  MOV R12, 0x1420 ;  /* 0x00001420000c7802 */ /* 0x000fce0000000f00 */
[----:B-1----:R-:W-:Y:S05]  /*1410*/  CALL.REL.NOINC `($__internal_1_$__cuda_sm20_div_rn_f64_full) ;  /* 0x00000018000c7944 */ /* 0x002fea0003c00000 */
[----:B------:R-:W-:Y:S02]  /*1420*/  IMAD.MOV.U32 R12, RZ, RZ, R26 ;  /* 0x000000ffff0c7224 */ /* 0x000fe400078e001a */
[----:B------:R-:W-:-:S07]  /*1430*/  IMAD.MOV.U32 R13, RZ, RZ, R27 ;  /* 0x000000ffff0d7224 */ /* 0x000fce00078e001b */
.L_x_15:
[----:B------:R-:W-:Y:S05]  /*1440*/  BSYNC.RECONVERGENT B0 ;  /* 0x0000000000007941 */ /* 0x000fea0003800200 */
.L_x_14:
[----:B------:R-:W0:Y:S01]  /*1450*/  MUFU.RCP64H R27, R15 ;  /* 0x0000000f001b7308 */ /* 0x000e220000001800 */
[----:B------:R-:W-:Y:S01]  /*1460*/  MOV R26, 0x1 ;  /* 0x00000001001a7802 */ /* 0x000fe20000000f00 */
[----:B------:R-:W-:Y:S01]  /*1470*/  IMAD.MOV.U32 R3, RZ, RZ, 0x3fe00000 ;  /* 0x3fe00000ff037424 */ /* 0x000fe200078e00ff */
[----:B------:R-:W-:Y:S01]  /*1480*/  BSSY.RECONVERGENT B0, `(.L_x_16) ;  /* 0x000001e000007945 */ /* 0x000fe20003800200 */
[----:B------:R-:W-:-:S03]  /*1490*/  IADD3 R43, PT, PT, R43, -0x1, RZ ;  /* 0xffffffff2b2b7810 */ /* 0x000fc60007ffe0ff */
        /* <DEDUP_REMOVED lines=8> */
[----:B------:R-:W-:Y:S01]  /*1520*/  IMAD.MOV.U32 R30, RZ, RZ, RZ ;  /* 0x000000ffff1e7224 */ /* 0x000fe200078e00ff */
[----:B------:R-:W0:Y:S05]  /*1530*/  I2F.F64 R2, R2 ;  /* 0x0000000200027312 */ /* 0x000e2a0000201c00 */
[----:B------:R-:W-:Y:S02]  /*1540*/  DMUL R32, R28, R26 ;  /* 0x0000001a1c207228 */ /* 0x000fe40000000000 */
[----:B------:R-:W-:-:S06]  /*1550*/  DADD.RZ R30, R30, R12 ;  /* 0x000000001e1e7229 */ /* 0x000fcc000000c00c */
[----:B------:R-:W-:Y:S02]  /*1560*/  DFMA R34, -R14, R32, R26 ;  /* 0x000000200e22722b */ /* 0x000fe4000000011a */
[----:B0-----:R-:W-:Y:S02]  /*1570*/  DSETP.GEU.AND P0, PT, R12, R2, PT ;  /* 0x000000020c00722a */ /* 0x001fe40003f0e000 */
[----:B------:R-:W0:Y:S04]  /*1580*/  FRND.F64.TRUNC R30, R30 ;  /* 0x0000001e001e7313 */ /* 0x000e28000030d800 */
[----:B------:R-:W-:-:S10]  /*1590*/  DFMA R12, R28, R34, R32 ;  /* 0x000000221c0c722b */ /* 0x000fd40000000020 */
[----:B------:R-:W-:Y:S01]  /*15a0*/  FFMA R0, RZ, R15, R13 ;  /* 0x0000000fff007223 */ /* 0x000fe2000000000d */
[----:B0-----:R-:W-:Y:S02]  /*15b0*/  FSEL R28, R2, R30, P0 ;  /* 0x0000001e021c7208 */ /* 0x001fe40000000000 */
[----:B------:R-:W-:Y:S02]  /*15c0*/  FSEL R29, R3, R31, P0 ;  /* 0x0000001f031d7208 */ /* 0x000fe40000000000 */
[----:B------:R-:W-:Y:S02]  /*15d0*/  FSETP.GT.AND P0, PT, |R0|, 1.469367938527859385e-39, PT ;  /* 0x001000000000780b */ /* 0x000fe40003f04200 */
[----:B------:R0:W2:Y:S11]  /*15e0*/  F2I.F64.TRUNC R41, R28 ;  /* 0x0000001c00297311 */ /* 0x0000b6000030d100 */
[----:B0-----:R-:W-:Y:S05]  /*15f0*/  @P0 BRA P1, `(.L_x_17) ;  /* 0x0000000000180947 */ /* 0x001fea0000800000 */
[----:B------:R-:W-:Y:S01]  /*1600*/  IMAD.MOV.U32 R28, RZ, RZ, R14 ;  /* 0x000000ffff1c7224 */ /* 0x000fe200078e000e */
[----:B------:R-:W-:Y:S01]  /*1610*/  MOV R12, 0x1640 ;  /* 0x00001640000c7802 */ /* 0x000fe20000000f00 */
[----:B------:R-:W-:-:S07]  /*1620*/  IMAD.MOV.U32 R31, RZ, RZ, R15 ;  /* 0x000000ffff1f7224 */ /* 0x000fce00078e000f */
[----:B-12---:R-:W-:Y:S05]  /*1630*/  CALL.REL.NOINC `($__internal_1_$__cuda_sm20_div_rn_f64_full) ;  /* 0x0000001400847944 */ /* 0x006fea0003c00000 */
[----:B------:R-:W-:Y:S01]  /*1640*/  MOV R12, R26 ;  /* 0x0000001a000c7202 */ /* 0x000fe20000000f00 */
[----:B------:R-:W-:-:S07]  /*1650*/  IMAD.MOV.U32 R13, RZ, RZ, R27 ;  /* 0x000000ffff0d7224 */ /* 0x000fce00078e001b */
.L_x_17:
[----:B------:R-:W-:Y:S05]  /*1660*/  BSYNC.RECONVERGENT B0 ;  /* 0x0000000000007941 */ /* 0x000fea0003800200 */
.L_x_16:
[----:B------:R-:W0:Y:S01]  /*1670*/  MUFU.RCP64H R3, R37 ;  /* 0x0000002500037308 */ /* 0x000e220000001800 */
[----:B------:R-:W-:Y:S01]  /*1680*/  IMAD.MOV.U32 R2, RZ, RZ, 0x1 ;  /* 0x00000001ff027424 */ /* 0x000fe200078e00ff */
[----:B------:R-:W-:Y:S01]  /*1690*/  MOV R11, 0x3fe00000 ;  /* 0x3fe00000000b7802 */ /* 0x000fe20000000f00 */
[----:B------:R-:W-:Y:S01]  /*16a0*/  BSSY.RECONVERGENT B0, `(.L_x_18) ;  /* 0x0000021000007945 */ /* 0x000fe20003800200 */
[----:B------:R-:W-:-:S03]  /*16b0*/  FSETP.GEU.AND P1, PT, |R39|, 6.5827683646048100446e-37, PT ;  /* 0x036000002700780b */ /* 0x000fc60003f2e200 */
[----:B0-----:R-:W-:-:S08]  /*16c0*/  DFMA R26, -R36, R2, 1 ;  /* 0x3ff00000241a742b */ /* 0x001fd00000000102 */
[----:B------:R-:W-:-:S08]  /*16d0*/  DFMA R26, R26, R26, R26 ;  /* 0x0000001a1a1a722b */ /* 0x000fd0000000001a */
[----:B------:R-:W-:Y:S01]  /*16e0*/  DFMA R28, R2, R26, R2 ;  /* 0x0000001a021c722b */ /* 0x000fe20000000002 */
[----:B------:R-:W-:Y:S01]  /*16f0*/  LOP3.LUT R27, R11, 0x80000000, R13, 0xb8, !PT ;  /* 0x800000000b1b7812 */ /* 0x000fe200078eb80d */
[----:B------:R-:W-:Y:S01]  /*1700*/  IMAD.MOV.U32 R26, RZ, RZ, RZ ;  /* 0x000000ffff1a7224 */ /* 0x000fe200078e00ff */
[----:B------:R-:W0:Y:S05]  /*1710*/  I2F.F64 R2, R43 ;  /* 0x0000002b00027312 */ /* 0x000e2a0000201c00 */
[----:B------:R-:W-:Y:S02]  /*1720*/  DFMA R30, -R36, R28, 1 ;  /* 0x3ff00000241e742b */ /* 0x000fe4000000011c */
[----:B------:R-:W-:-:S06]  /*1730*/  DADD.RZ R26, R26, R12 ;  /* 0x000000001a1a7229 */ /* 0x000fcc000000c00c */
[----:B------:R-:W-:Y:S02]  /*1740*/  DFMA R30, R28, R30, R28 ;  /* 0x0000001e1c1e722b */ /* 0x000fe4000000001c */
[----:B0-----:R-:W-:Y:S02]  /*1750*/  DSETP.GEU.AND P0, PT, R12, R2, PT ;  /* 0x000000020c00722a */ /* 0x001fe40003f0e000 */
[----:B------:R-:W0:Y:S04]  /*1760*/  FRND.F64.TRUNC R26, R26 ;  /* 0x0000001a001a7313 */ /* 0x000e28000030d800 */
[----:B------:R-:W-:Y:S01]  /*1770*/  DMUL R12, R30, R38 ;  /* 0x000000261e0c7228 */ /* 0x000fe20000000000 */
[----:B0-----:R-:W-:Y:S02]  /*1780*/  FSEL R28, R2, R26, P0 ;  /* 0x0000001a021c7208 */ /* 0x001fe40000000000 */
[----:B------:R-:W-:-:S05]  /*1790*/  FSEL R29, R3, R27, P0 ;  /* 0x0000001b031d7208 */ /* 0x000fca0000000000 */
[----:B------:R-:W-:Y:S01]  /*17a0*/  DFMA R2, -R36, R12, R38 ;  /* 0x0000000c2402722b */ /* 0x000fe20000000126 */
[----:B------:R-:W2:Y:S07]  /*17b0*/  F2I.F64.TRUNC R40, R28 ;  /* 0x0000001c00287311 */ /* 0x000eae000030d100 */
[----:B------:R-:W-:-:S10]  /*17c0*/  DFMA R2, R30, R2, R12 ;  /* 0x000000021e02722b */ /* 0x000fd4000000000c */
[----:B------:R-:W-:Y:S01]  /*17d0*/  FFMA R0, RZ, R37, R3 ;  /* 0x00000025ff007223 */ /* 0x000fe20000000003 */
[----:B--2---:R-:W-:-:S04]  /*17e0*/  IMAD R4, R4, R40, R41 ;  /* 0x0000002804047224 */ /* 0x004fc800078e0229 */
[----:B------:R-:W-:Y:S01]  /*17f0*/  FSETP.GT.AND P0, PT, |R0|, 1.469367938527859385e-39, PT ;  /* 0x001000000000780b */ /* 0x000fe20003f04200 */
[----:B-1----:R-:W-:-:S04]  /*1800*/  IMAD R4, R5, R4, R42 ;  /* 0x0000000405047224 */ /* 0x002fc800078e022a */
[----:B------:R-:W-:-:S08]  /*1810*/  IMAD R43, R4, 0x5, RZ ;  /* 0x00000005042b7824 */ /* 0x000fd000078e02ff */
[----:B------:R-:W-:Y:S05]  /*1820*/  @P0 BRA P1, `(.L_x_19) ;  /* 0x0000000000200947 */ /* 0x000fea0000800000 */
[----:B------:R-:W-:Y:S01]  /*1830*/  IMAD.MOV.U32 R26, RZ, RZ, R38 ;  /* 0x000000ffff1a7224 */ /* 0x000fe200078e0026 */
[----:B------:R-:W-:Y:S01]  /*1840*/  MOV R27, R39 ;  /* 0x00000027001b7202 */ /* 0x000fe20000000f00 */
[----:B------:R-:W-:Y:S01]  /*1850*/  IMAD.MOV.U32 R28, RZ, RZ, R36 ;  /* 0x000000ffff1c7224 */ /* 0x000fe200078e0024 */
[----:B------:R-:W-:Y:S01]  /*1860*/  MOV R12, 0x1890 ;  /* 0x00001890000c7802 */ /* 0x000fe20000000f00 */
[----:B------:R-:W-:-:S07]  /*1870*/  IMAD.MOV.U32 R31, RZ, RZ, R37 ;  /* 0x000000ffff1f7224 */ /* 0x000fce00078e0025 */
[----:B------:R-:W-:Y:S05]  /*1880*/  CALL.REL.NOINC `($__internal_1_$__cuda_sm20_div_rn_f64_full) ;  /* 0x0000001000f07944 */ /* 0x000fea0003c00000 */
[----:B------:R-:W-:Y:S01]  /*1890*/  MOV R2, R26 ;  /* 0x0000001a00027202 */ /* 0x000fe20000000f00 */
[----:B------:R-:W-:-:S07]  /*18a0*/  IMAD.MOV.U32 R3, RZ, RZ, R27 ;  /* 0x000000ffff037224 */ /* 0x000fce00078e001b */
.L_x_19:
[----:B------:R-:W-:Y:S05]  /*18b0*/  BSYNC.RECONVERGENT B0 ;  /* 0x0000000000007941 */ /* 0x000fea0003800200 */
.L_x_18:
[----:B------:R-:W0:Y:S01]  /*18c0*/  MUFU.RCP64H R5, R17 ;  /* 0x0000001100057308 */ /* 0x000e220000001800 */
[----:B------:R-:W-:Y:S01]  /*18d0*/  IMAD.MOV.U32 R4, RZ, RZ, 0x1 ;  /* 0x00000001ff047424 */ /* 0x000fe200078e00ff */
[----:B------:R-:W-:Y:S01]  /*18e0*/  FSETP.GEU.AND P1, PT, |R23|, 6.5827683646048100446e-37, PT ;  /* 0x036000001700780b */ /* 0x000fe20003f2e200 */
[----:B------:R-:W-:Y:S04]  /*18f0*/  BSSY.RECONVERGENT B0, `(.L_x_20) ;  /* 0x0000014000007945 */ /* 0x000fe80003800200 */
[----:B0-----:R-:W-:-:S08]  /*1900*/  DFMA R12, -R16, R4, 1 ;  /* 0x3ff00000100c742b */ /* 0x001fd00000000104 */
        /* <DEDUP_REMOVED lines=10> */
[----:B------:R-:W-:Y:S01]  /*19b0*/  MOV R26, R22 ;  /* 0x00000016001a7202 */ /* 0x000fe20000000f00 */
[----:B------:R-:W-:Y:S01]  /*19c0*/  IMAD.MOV.U32 R27, RZ, RZ, R23 ;  /* 0x000000ffff1b7224 */ /* 0x000fe200078e0017 */
[----:B------:R-:W-:Y:S01]  /*19d0*/  MOV R31, R17 ;  /* 0x00000011001f7202 */ /* 0x000fe20000000f00 */
[----:B------:R-:W-:Y:S01]  /*19e0*/  IMAD.MOV.U32 R28, RZ, RZ, R16 ;  /* 0x000000ffff1c7224 */ /* 0x000fe200078e0010 */
[----:B------:R-:W-:-:S07]  /*19f0*/  MOV R12, 0x1a10 ;  /* 0x00001a10000c7802 */ /* 0x000fce0000000f00 */
[----:B------:R-:W-:Y:S05]  /*1a00*/  CALL.REL.NOINC `($__internal_1_$__cuda_sm20_div_rn_f64_full) ;  /* 0x0000001000907944 */ /* 0x000fea0003c00000 */
[----:B------:R-:W-:Y:S02]  /*1a10*/  IMAD.MOV.U32 R4, RZ, RZ, R26 ;  /* 0x000000ffff047224 */ /* 0x000fe400078e001a */
[----:B------:R-:W-:-:S07]  /*1a20*/  IMAD.MOV.U32 R5, RZ, RZ, R27 ;  /* 0x000000ffff057224 */ /* 0x000fce00078e001b */
.L_x_21:
[----:B------:R-:W-:Y:S05]  /*1a30*/  BSYNC.RECONVERGENT B0 ;  /* 0x0000000000007941 */ /* 0x000fea0003800200 */
.L_x_20:
[----:B------:R-:W0:Y:S01]  /*1a40*/  MUFU.RCP64H R13, R15 ;  /* 0x0000000f000d7308 */ /* 0x000e220000001800 */
[----:B------:R-:W-:Y:S01]  /*1a50*/  MOV R12, 0x1 ;  /* 0x00000001000c7802 */ /* 0x000fe20000000f00 */
[----:B------:R-:W-:Y:S01]  /*1a60*/  BSSY.RECONVERGENT B0, `(.L_x_22) ;  /* 0x0000015000007945 */ /* 0x000fe20003800200 */
[----:B------:R-:W-:-:S04]  /*1a70*/  FSETP.GEU.AND P1, PT, |R25|, 6.5827683646048100446e-37, PT ;  /* 0x036000001900780b */ /* 0x000fc80003f2e200 */
        /* <DEDUP_REMOVED lines=19> */
.L_x_23:
[----:B------:R-:W-:Y:S05]  /*1bb0*/  BSYNC.RECONVERGENT B0 ;  /* 0x0000000000007941 */ /* 0x000fea0003800200 */
.L_x_22:
[----:B------:R-:W-:Y:S01]  /*1bc0*/  LOP3.LUT R40, R40, 0x1, RZ, 0xc0, !PT ;  /* 0x0000000128287812 */ /* 0x000fe200078ec0ff */
[----:B------:R-:W-:Y:S03]  /*1bd0*/  BSSY.RECONVERGENT B0, `(.L_x_24) ;  /* 0x0000018000007945 */ /* 0x000fe60003800200 */
[----:B------:R-:W-:-:S13]  /*1be0*/  ISETP.NE.U32.AND P0, PT, R40, 0x1, PT ;  /* 0x000000012800780c */ /* 0x000fda0003f05070 */
[----:B------:R-:W-:Y:S05]  /*1bf0*/  @!P0 BRA `(.L_x_25) ;  /* 0x0000000000348947 */ /* 0x000fea0003800000 */
[----:B------:R-:W-:Y:S02]  /*1c00*/  LOP3.LUT R0, R42, 0x1, RZ, 0xc0, !PT ;  /* 0x000000012a007812 */ /* 0x000fe400078ec0ff */
[----:B------:R-:W-:Y:S02]  /*1c10*/  LOP3.LUT R6, R41, 0x80000001, RZ, 0xc0, !PT ;  /* 0x8000000129067812 */ /* 0x000fe400078ec0ff */
[----:B------:R-:W-:Y:S02]  /*1c20*/  ISETP.NE.U32.AND P2, PT, R0, 0x1, PT ;  /* 0x000000010000780c */ /* 0x000fe40003f45070 */
[----:B------:R-:W-:Y:S02]  /*1c30*/  ISETP.NE.AND P1, PT, R6, 0x1, PT ;  /* 0x000000010600780c */ /* 0x000fe40003f25270 */
[----:B------:R-:W-:-:S11]  /*1c40*/  PLOP3.LUT P0, PT, PT, PT, PT, 0x80, 0x8 ;  /* 0x000000000008781c */ /* 0x000fd60003f0f070 */
[----:B------:R-:W-:Y:S05]  /*1c50*/  @!P1 BRA P2, `(.L_x_26) ;  /* 0x00000000003c9947 */ /* 0x000fea0001000000 */
[----:B------:R-:W-:Y:S02]  /*1c60*/  LOP3.LUT R42, R42, 0x80000001, RZ, 0xc0, !PT ;  /* 0x800000012a2a7812 */ /* 0x000fe400078ec0ff */
[----:B------:R-:W-:Y:S02]  /*1c70*/  PLOP3.LUT P0, PT, PT, PT, PT, 0x8, 0x80 ;  /* 0x000000000080781c */ /* 0x000fe40003f0e170 */
[----:B------:R-:W-:-:S13]  /*1c80*/  ISETP.NE.AND P1, PT, R42, 0x1, PT ;  /* 0x000000012a00780c */ /* 0x000fda0003f25270 */
[----:B------:R-:W-:Y:S05]  /*1c90*/  @P1 BRA `(.L_x_26) ;  /* 0x00000000002c1947 */ /* 0x000fea0003800000 */
[----:B------:R-:W-:-:S04]  /*1ca0*/  LOP3.LUT R41, R41, 0x1, RZ, 0xc0, !PT ;  /* 0x0000000129297812 */ /* 0x000fc800078ec0ff */
[----:B------:R-:W-:Y:S01]  /*1cb0*/  ISETP.NE.U32.AND P0, PT, R41, 0x1, PT ;  /* 0x000000012900780c */ /* 0x000fe20003f05070 */
[----:B------:R-:W-:-:S12]  /*1cc0*/  BRA `(.L_x_26) ;  /* 0x0000000000207947 */ /* 0x000fd80003800000 */
.L_x_25:
[----:B------:R-:W-:Y:S02]  /*1cd0*/  LOP3.LUT R0, R42, 0x1, R41, 0xc8, !PT ;  /* 0x000000012a007812 */ /* 0x000fe400078ec829 */
[----:B------:R-:W-:Y:S02]  /*1ce0*/  PLOP3.LUT P0, PT, PT, PT, PT, 0x80, 0x8 ;  /* 0x000000000008781c */ /* 0x000fe40003f0f070 */
[----:B------:R-:W-:-:S13]  /*1cf0*/  ISETP.NE.U32.AND P1, PT, R0, 0x1, PT ;  /* 0x000000010000780c */ /* 0x000fda0003f25070 */
[----:B------:R-:W-:Y:S05]  /*1d00*/  @P1 BRA `(.L_x_26) ;  /* 0x0000000000101947 */ /* 0x000fea0003800000 */
[----:B------:R-:W-:-:S04]  /*1d10*/  LOP3.LUT R42, R42, 0x80000001, RZ, 0xc0, !PT ;  /* 0x800000012a2a7812 */ /* 0x000fc800078ec0ff */
[----:B------:R-:W-:-:S13]  /*1d20*/  ISETP.NE.AND P0, PT, R42, 0x1, PT ;  /* 0x000000012a00780c */ /* 0x000fda0003f05270 */
[----:B------:R-:W-:-:S04]  /*1d30*/  @!P0 LOP3.LUT R41, R41, 0x80000001, RZ, 0xc0, !PT ;  /* 0x8000000129298812 */ /* 0x000fc800078ec0ff */
[----:B------:R-:W-:-:S13]  /*1d40*/  ISETP.EQ.AND P0, PT, R41, 0x1, !P0 ;  /* 0x000000012900780c */ /* 0x000fda0004702270 */
.L_x_26:
[----:B------:R-:W-:Y:S05]  /*1d50*/  BSYNC.RECONVERGENT B0 ;  /* 0x0000000000007941 */ /* 0x000fea0003800200 */
.L_x_24:
[----:B------:R-:W-:Y:S01]  /*1d60*/  DADD R14, -R2, 1 ;  /* 0x3ff00000020e7429 */ /* 0x000fe20000000100 */
[----:B------:R-:W-:Y:S01]  /*1d70*/  FSEL R16, R4, R2, P0 ;  /* 0x0000000204107208 */ /* 0x000fe20000000000 */
[----:B------:R-:W-:Y:S01]  /*1d80*/  BSSY.RECONVERGENT B0, `(.L_x_27) ;  /* 0x000001a000007945 */ /* 0x000fe20003800200 */
[----:B------:R-:W-:-:S07]  /*1d90*/  FSEL R17, R5, R3, P0 ;  /* 0x0000000305117208 */ /* 0x000fce0000000000 */
[----:B------:R-:W-:Y:S02]  /*1da0*/  FSEL R4, R14, R4, P0 ;  /* 0x000000040e047208 */ /* 0x000fe40000000000 */
[----:B------:R-:W-:-:S06]  /*1db0*/  FSEL R5, R15, R5, P0 ;  /* 0x000000050f057208 */ /* 0x000fcc0000000000 */
[----:B------:R-:W-:-:S08]  /*1dc0*/  DADD R2, -R16, -R4 ;  /* 0x0000000010027229 */ /* 0x000fd00000000904 */
[----:B------:R-:W-:-:S08]  /*1dd0*/  DADD R2, R2, R12 ;  /* 0x0000000002027229 */ /* 0x000fd0000000000c */
[----:B------:R-:W-:-:S14]  /*1de0*/  DSETP.GE.AND P0, PT, R2, RZ, PT ;  /* 0x000000ff0200722a */ /* 0x000fdc0003f06000 */
[----:B------:R-:W-:Y:S01]  /*1df0*/  @P0 VIADD R0, R43, 0x1 ;  /* 0x000000012b000836 */ /* 0x000fe20000000000 */
[----:B------:R-:W-:Y:S06]  /*1e00*/  @P0 BRA `(.L_x_28) ;  /* 0x0000000000440947 */ /* 0x000fec0003800000 */
[----:B------:R-:W-:-:S08]  /*1e10*/  DADD R2, R16, R4 ;  /* 0x0000000010027229 */ /* 0x000fd00000000004 */
[----:B------:R-:W-:-:S08]  /*1e20*/  DADD R2, R2, R12 ;  /* 0x0000000002027229 */ /* 0x000fd0000000000c */
[----:B------:R-:W-:-:S08]  /*1e30*/  DADD R2, R2, -2 ;  /* 0xc000000002027429 */ /* 0x000fd00000000000 */
[----:B------:R-:W-:-:S14]  /*1e40*/  DSETP.GE.AND P0, PT, R2, RZ, PT ;  /* 0x000000ff0200722a */ /* 0x000fdc0003f06000 */
[----:B------:R-:W-:Y:S01]  /*1e50*/  @P0 VIADD R0, R43, 0x2 ;  /* 0x000000022b000836 */ /* 0x000fe20000000000 */
[----:B------:R-:W-:Y:S06]  /*1e60*/  @P0 BRA `(.L_x_28) ;  /* 0x00000000002c0947 */ /* 0x000fec0003800000 */
[----:B------:R-:W-:Y:S01]  /*1e70*/  DADD R2, -R16, R4 ;  /* 0x0000000010027229 */ /* 0x000fe20000000104 */
[----:B------:R-:W-:-:S07]  /*1e80*/  PLOP3.LUT P2, PT, PT, PT, PT, 0x8, 0x80 ;  /* 0x000000000080781c */ /* 0x000fce0003f4e170 */
[----:B------:R-:W-:-:S08]  /*1e90*/  DADD R2, R2, -R12 ;  /* 0x0000000002027229 */ /* 0x000fd0000000080c */
[----:B------:R-:W-:-:S14]  /*1ea0*/  DSETP.GE.AND P1, PT, R2, RZ, PT ;  /* 0x000000ff0200722a */ /* 0x000fdc0003f26000 */
[----:B------:R-:W-:Y:S01]  /*1eb0*/  @!P1 DADD R2, R16, -R4 ;  /* 0x0000000010029229 */ /* 0x000fe20000000804 */
[----:B------:R-:W-:-:S07]  /*1ec0*/  @P1 IADD3 R0, PT, PT, R43, 0x3, RZ ;  /* 0x000000032b001810 */ /* 0x000fce0007ffe0ff */
[----:B------:R-:W-:-:S08]  /*1ed0*/  @!P1 DADD R2, R2, -R12 ;  /* 0x0000000002029229 */ /* 0x000fd0000000080c */
[----:B------:R-:W-:-:S06]  /*1ee0*/  @!P1 DSETP.GE.AND P0, PT, R2, RZ, PT ;  /* 0x000000ff0200922a */ /* 0x000fcc0003f06000 */
[----:B------:R-:W-:-:S13]  /*1ef0*/  @!P1 PLOP3.LUT P2, PT, P0, PT, PT, 0x80, 0x8 ;  /* 0x000000000008981c */ /* 0x000fda000074f070 */
[----:B------:R-:W-:-:S04]  /*1f00*/  @P2 VIADD R43, R43, 0x4 ;  /* 0x000000042b2b2836 */ /* 0x000fc80000000000 */
[----:B------:R-:W-:-:S07]  /*1f10*/  @!P1 IMAD.MOV.U32 R0, RZ, RZ, R43 ;  /* 0x000000ffff009224 */ /* 0x000fce00078e002b */
.L_x_28:
[----:B------:R-:W-:Y:S05]  /*1f20*/  BSYNC.RECONVERGENT B0 ;  /* 0x0000000000007941 */ /* 0x000fea0003800200 */
.L_x_27:
[----:B------:R-:W-:Y:S01]  /*1f30*/  IMAD R0, R0, 0xc, RZ ;  /* 0x0000000c00007824 */ /* 0x000fe200078e02ff */
[----:B------:R-:W0:Y:S04]  /*1f40*/  S2UR UR8, SR_CTAID.Z ;  /* 0x00000000000879c3 */ /* 0x000e280000002700 */
[----:B------:R-:W-:Y:S02]  /*1f50*/  SHF.R.S32.HI R2, RZ, 0x1f, R0 ;  /* 0x0000001fff027819 */ /* 0x000fe40000011400 */
[C---:B------:R-:W-:Y:S02]  /*1f60*/  IADD3 R3, P0, PT, R7.reuse, R0, RZ ;  /* 0x0000000007037210 */ /* 0x040fe40007f1e0ff */
[----:B------:R-:W1:Y:S02]  /*1f70*/  LDC.64 R24, c[0x0][0x3b8] ;  /* 0x0000ee00ff187b82 */ /* 0x000e640000000a00 */
[----:B------:R-:W-:-:S02]  /*1f80*/  LEA.HI.X.SX32 R2, R7, R2, 0x1, P0 ;  /* 0x0000000207027211 */ /* 0x000fc400000f0eff */
[----:B------:R-:W-:-:S04]  /*1f90*/  LEA R26, P0, R3, UR10, 0x2 ;  /* 0x0000000a031a7c11 */ /* 0x000fc8000f8010ff */
[----:B------:R-:W-:-:S05]  /*1fa0*/  LEA.HI.X R27, R3, UR11, R2, 0x2, P0 ;  /* 0x0000000b031b7c11 */ /* 0x000fca00080f1402 */
[----:B------:R-:W2:Y:S04]  /*1fb0*/  LDG.E R12, desc[UR6][R26.64+0x4] ;  /* 0x000004061a0c7981 */ /* 0x000ea8000c1e1900 */
[----:B------:R-:W3:Y:S01]  /*1fc0*/  LDG.E R39, desc[UR6][R26.64] ;  /* 0x000000061a277981 */ /* 0x000ee2000c1e1900 */
[----:B------:R-:W0:Y:S03]  /*1fd0*/  S2R R3, SR_TID.Z ;  /* 0x0000000000037919 */ /* 0x000e260000002300 */
[----:B------:R-:W4:Y:S04]  /*1fe0*/  LDG.E R14, desc[UR6][R26.64+0x14] ;  /* 0x000014061a0e7981 */ /* 0x000f28000c1e1900 */
[----:B------:R-:W5:Y:S01]  /*1ff0*/  LDG.E R37, desc[UR6][R26.64+0x8] ;  /* 0x000008061a257981 */ /* 0x000f62000c1e1900 */
[----:B------:R-:W0:Y:S03]  /*2000*/  LDC R2, c[0x0][0x368] ;  /* 0x0000da00ff027b82 */ /* 0x000e260000000800 */
[----:B------:R-:W5:Y:S04]  /*2010*/  LDG.E R35, desc[UR6][R26.64+0x10] ;  /* 0x000010061a237981 */ /* 0x000f68000c1e1900 */
[----:B------:R-:W5:Y:S04]  /*2020*/  LDG.E R4, desc[UR6][R26.64+0xc] ;  /* 0x00000c061a047981 */ /* 0x000f68000c1e1900 */
[----:B------:R-:W5:Y:S04]  /*2030*/  LDG.E R23, desc[UR6][R26.64+0x18] ;  /* 0x000018061a177981 */ /* 0x000f68000c1e1900 */
[----:B------:R-:W5:Y:S04]  /*2040*/  LDG.E R34, desc[UR6][R26.64+0x1c] ;  /* 0x00001c061a227981 */ /* 0x000f68000c1e1900 */
[----:B------:R-:W5:Y:S04]  /*2050*/  LDG.E R6, desc[UR6][R26.64+0x24] ;  /* 0x000024061a067981 */ /* 0x000f68000c1e1900 */
[----:B------:R-:W5:Y:S01]  /*2060*/  LDG.E R11, desc[UR6][R26.64+0x20] ;  /* 0x000020061a0b7981 */ /* 0x000f62000c1e1900 */
[----:B0-----:R-:W-:-:S03]  /*2070*/  IMAD R2, R2, UR8, R3 ;  /* 0x0000000802027c24 */ /* 0x001fc6000f8e0203 */
[----:B------:R-:W5:Y:S01]  /*2080*/  LDG.E R5, desc[UR6][R26.64+0x28] ;  /* 0x000028061a057981 */ /* 0x000f62000c1e1900 */
[----:B------:R-:W-:-:S03]  /*2090*/  IMAD R3, R2, UR5, RZ ;  /* 0x0000000502037c24 */ /* 0x000fc6000f8e02ff */
[----:B------:R5:W5:Y:S01]  /*20a0*/  LDG.E R2, desc[UR6][R26.64+0x2c] ;  /* 0x00002c061a027981 */ /* 0x000b62000c1e1900 */
[----:B------:R-:W-:-:S04]  /*20b0*/  IMAD R3, R3, 0xc, R0 ;  /* 0x0000000c03037824 */ /* 0x000fc800078e0200 */
[----:B-1----:R-:W-:-:S05]  /*20c0*/  IMAD.WIDE R24, R3, 0x4, R24 ;  /* 0x0000000403187825 */ /* 0x002fca00078e0218 */
[----:B------:R-:W5:Y:S04]  /*20d0*/  LDG.E R16, desc[UR6][R24.64+0x24] ;  /* 0x0000240618107981 */ /* 0x000f68000c1e1900 */
        /* <DEDUP_REMOVED lines=8> */
[----:B------:R-:W5:Y:S01]  /*2160*/  LDG.E R13, desc[UR6][R24.64+0xc] ;  /* 0x00000c06180d7981 */ /* 0x000f62000c1e1900 */
[----:B--2---:R-:W-:-:S04]  /*2170*/  FMUL R28, R12, R9 ;  /* 0x000000090c1c7220 */ /* 0x004fc80000400000 */
[----:B---3--:R-:W-:Y:S01]  /*2180*/  FFMA R28, R39, R10, R28 ;  /* 0x0000000a271c7223 */ /* 0x008fe2000000001c */
[----:B----4-:R-:W-:-:S03]  /*2190*/  FMUL R30, R14, R9 ;  /* 0x000000090e1e7220 */ /* 0x010fc60000400000 */
[----:B-----5:R-:W-:Y:S01]  /*21a0*/  FFMA R27, R37, R8, R28 ;  /* 0x00000008251b7223 */ /* 0x020fe2000000001c */
[----:B------:R-:W-:-:S03]  /*21b0*/  FFMA R30, R35, R10, R30 ;  /* 0x0000000a231e7223 */ /* 0x000fc6000000001e */
[----:B------:R-:W-:Y:S01]  /*21c0*/  FADD R38, R4, R27 ;  /* 0x0000001b04267221 */ /* 0x000fe20000000000 */
[----:B------:R-:W-:-:S03]  /*21d0*/  FFMA R27, R23, R8, R30 ;  /* 0x00000008171b7223 */ /* 0x000fc6000000001e */
[----:B------:R-:W0:Y:S01]  /*21e0*/  F2F.F64.F32 R28, R38 ;  /* 0x00000026001c7310 */ /* 0x000e220000201800 */
[----:B------:R-:W-:-:S07]  /*21f0*/  FADD R40, R34, R27 ;  /* 0x0000001b22287221 */ /* 0x000fce0000000000 */
[----:B------:R-:W1:Y:S08]  /*2200*/  F2F.F64.F32 R32, R40 ;  /* 0x0000002800207310 */ /* 0x000e700000201800 */
[----:B------:R-:W2:Y:S01]  /*2210*/  F2F.F64.F32 R26, R10 ;  /* 0x0000000a001a7310 */ /* 0x000ea20000201800 */
[----:B0-----:R-:W-:Y:S01]  /*2220*/  DMUL R28, R28, R20 ;  /* 0x000000141c1c7228 */ /* 0x001fe20000000000 */
[----:B------:R-:W-:-:S06]  /*2230*/  FMUL R42, R6, R9 ;  /* 0x00000009062a7220 */ /* 0x000fcc0000400000 */
[----:B------:R-:W0:Y:S01]  /*2240*/  F2F.F64.F32 R30, R9 ;  /* 0x00000009001e7310 */ /* 0x000e220000201800 */
[----:B------:R-:W-:Y:S01]  /*2250*/  FFMA R42, R11, R10, R42 ;  /* 0x0000000a0b2a7223 */ /* 0x000fe2000000002a */
[----:B-1----:R-:W-:-:S03]  /*2260*/  DMUL R32, R32, R20 ;  /* 0x0000001420207228 */ /* 0x002fc60000000000 */
[----:B------:R-:W-:Y:S01]  /*2270*/  FFMA R49, R5, R8, R42 ;  /* 0x0000000805317223 */ /* 0x000fe2000000002a */
[----:B--2---:R-:W-:-:S03]  /*2280*/  DFMA R28, R28, 0.5, R26 ;  /* 0x3fe000001c1c782b */ /* 0x004fc6000000001a */
[----:B------:R-:W-:Y:S01]  /*2290*/  FADD R42, R2, R49 ;  /* 0x00000031022a7221 */ /* 0x000fe20000000000 */
[-C--:B------:R-:W-:Y:S01]  /*22a0*/  FMUL R44, R16, R9.reuse ;  /* 0x00000009102c7220 */ /* 0x080fe20000400000 */
[----:B------:R-:W-:Y:S01]  /*22b0*/  FMUL R38, R0, R9 ;  /* 0x0000000900267220 */ /* 0x000fe20000400000 */
[----:B------:R-:W2:Y:S01]  /*22c0*/  LDG.E R49, desc[UR6][R24.64+0x2c] ;  /* 0x00002c0618317981 */ /* 0x000ea2000c1e1900 */
[----:B------:R-:W-:Y:S01]  /*22d0*/  F2F.F32.F64 R36, R28 ;  /* 0x0000001c00247310 */ /* 0x000fe20000301000 */
[----:B0-----:R-:W-:-:S07]  /*22e0*/  DFMA R32, R32, 0.5, R30 ;  /* 0x3fe000002020782b */ /* 0x001fce000000001e */
[----:B------:R-:W0:Y:S08]  /*22f0*/  F2F.F64.F32 R28, R42 ;  /* 0x0000002a001c7310 */ /* 0x000e300000201800 */
[----:B------:R-:W-:Y:S08]  /*2300*/  F2F.F32.F64 R47, R32 ;  /* 0x00000020002f7310 */ /* 0x000ff00000301000 */
[----:B------:R-:W1:Y:S01]  /*2310*/  F2F.F64.F32 R32, R8 ;  /* 0x0000000800207310 */ /* 0x000e620000201800 */
[----:B0-----:R-:W-:Y:S01]  /*2320*/  DMUL R28, R28, R20 ;  /* 0x000000141c1c7228 */ /* 0x001fe20000000000 */
[----:B------:R-:W-:Y:S01]  /*2330*/  FMUL R40, R22, R9 ;  /* 0x0000000916287220 */ /* 0x000fe20000400000 */
[-C--:B------:R-:W-:Y:S01]  /*2340*/  FFMA R46, R3, R10.reuse, R44 ;  /* 0x0000000a032e7223 */ /* 0x080fe2000000002c */
[-C--:B------:R-:W-:Y:S01]  /*2350*/  FFMA R38, R41, R10.reuse, R38 ;  /* 0x0000000a29267223 */ /* 0x080fe20000000026 */
[----:B------:R0:W3:Y:S04]  /*2360*/  LDG.E R9, desc[UR6][R24.64+0x1c] ;  /* 0x00001c0618097981 */ /* 0x0000e8000c1e1900 */
[----:B-1----:R-:W-:Y:S01]  /*2370*/  DFMA R28, R28, 0.5, R32 ;  /* 0x3fe000001c1c782b */ /* 0x002fe20000000020 */
[----:B------:R-:W-:Y:S01]  /*2380*/  FFMA R44, R15, R10, R40 ;  /* 0x0000000a0f2c7223 */ /* 0x000fe20000000028 */
[----:B------:R-:W-:-:S08]  /*2390*/  FFMA R40, R45, R8, R38 ;  /* 0x000000082d287223 */ /* 0x000fd00000000026 */
[----:B------:R-:W1:Y:S01]  /*23a0*/  F2F.F32.F64 R28, R28 ;  /* 0x0000001c001c7310 */ /* 0x000e620000301000 */
[----:B------:R-:W-:Y:S01]  /*23b0*/  FFMA R38, R17, R8, R44 ;  /* 0x0000000811267223 */ /* 0x000fe2000000002c */
[----:B------:R-:W-:-:S04]  /*23c0*/  FMUL R44, R12, R47 ;  /* 0x0000002f0c2c7220 */ /* 0x000fc80000400000 */
[----:B------:R-:W-:-:S04]  /*23d0*/  FFMA R44, R39, R36, R44 ;  /* 0x00000024272c7223 */ /* 0x000fc8000000002c */
[----:B-1----:R-:W-:-:S04]  /*23e0*/  FFMA R51, R37, R28, R44 ;  /* 0x0000001c25337223 */ /* 0x002fc8000000002c */
[----:B------:R-:W-:Y:S02]  /*23f0*/  FADD R4, R4, R51 ;  /* 0x0000003304047221 */ /* 0x000fe40000000000 */
[----:B------:R-:W1:Y:S01]  /*2400*/  LDC R51, c[0x0][0x394] ;  /* 0x0000e500ff337b82 */ /* 0x000e620000000800 */
[----:B0-----:R-:W-:Y:S01]  /*2410*/  FMUL R25, R47, R16 ;  /* 0x000000102f197220 */ /* 0x001fe20000400000 */
[----:B------:R-:W-:Y:S01]  /*2420*/  FFMA R10, R43, R8, R46 ;  /* 0x000000082b0a7223 */ /* 0x000fe2000000002e */
[----:B------:R-:W-:Y:S02]  /*2430*/  FMUL R8, R14, R47 ;  /* 0x0000002f0e087220 */ /* 0x000fe40000400000 */
[----:B------:R-:W-:Y:S01]  /*2440*/  FFMA R16, R36, R3, R25 ;  /* 0x0000000324107223 */ /* 0x000fe20000000019 */
[----:B------:R-:W-:Y:S01]  /*2450*/  FMUL R3, R47, R0 ;  /* 0x000000002f037220 */ /* 0x000fe20000400000 */
[----:B------:R-:W-:-:S03]  /*2460*/  FFMA R8, R35, R36, R8 ;  /* 0x0000002423087223 */ /* 0x000fc60000000008 */
[----:B------:R-:W-:Y:S01]  /*2470*/  FFMA R41, R36, R41, R3 ;  /* 0x0000002924297223 */ /* 0x000fe20000000003 */
[----:B------:R-:W-:Y:S01]  /*2480*/  FFMA R3, R23, R28, R8 ;  /* 0x0000001c17037223 */ /* 0x000fe20000000008 */
[----:B------:R-:W-:Y:S02]  /*2490*/  FADD R42, R13, R40 ;  /* 0x000000280d2a7221 */ /* 0x000fe40000000000 */
[----:B------:R-:W-:Y:S01]  /*24a0*/  FFMA R0, R28, R45, R41 ;  /* 0x0000002d1c007223 */ /* 0x000fe20000000029 */
[----:B------:R-:W-:Y:S01]  /*24b0*/  FADD R34, R34, R3 ;  /* 0x0000000322227221 */ /* 0x000fe20000000000 */
[----:B------:R-:W-:Y:S02]  /*24c0*/  FMUL R3, R47, R22 ;  /* 0x000000162f037220 */ /* 0x000fe40000400000 */
[----:B------:R-:W4:Y:S01]  /*24d0*/  LDG.E R22, desc[UR6][R18.64] ;  /* 0x0000000612167981 */ /* 0x000f22000c1e1900 */
[----:B-1----:R-:W-:-:S05]  /*24e0*/  IMAD.WIDE R24, R51, 0x4, R18 ;  /* 0x0000000433187825 */ /* 0x002fca00078e0212 */
[----:B------:R-:W5:Y:S01]  /*24f0*/  LDG.E R29, desc[UR6][R24.64] ;  /* 0x00000006181d7981 */ /* 0x000f62000c1e1900 */
[----:B------:R-:W-:-:S04]  /*2500*/  IMAD.WIDE R40, R51, 0x4, R24 ;  /* 0x0000000433287825 */ /* 0x000fc800078e0218 */
[----:B------:R-:W-:Y:S02]  /*2510*/  FADD R13, R13, R0 ;  /* 0x000000000d0d7221 */ /* 0x000fe40000000000 */
[----:B------:R-:W2:Y:S01]  /*2520*/  LDG.E R0, desc[UR6][R40.64] ;  /* 0x0000000628007981 */ /* 0x000ea2000c1e1900 */
[----:B------:R-:W-:Y:S01]  /*2530*/  FFMA R3, R36, R15, R3 ;  /* 0x0000000f24037223 */ /* 0x000fe20000000003 */
[----:B------:R-:W-:-:S03]  /*2540*/  FFMA R16, R28, R43, R16 ;  /* 0x0000002b1c107223 */ /* 0x000fc60000000010 */
[----:B------:R-:W-:Y:S01]  /*2550*/  FFMA R44, R28, R17, R3 ;  /* 0x000000111c2c7223 */ /* 0x000fe20000000003 */
[----:B---3--:R-:W-:-:S03]  /*2560*/  FADD R38, R9, R38 ;  /* 0x0000002609267221 */ /* 0x008fc60000000000 */
[----:B------:R-:W-:Y:S01]  /*2570*/  FADD R3, R9, R44 ;  /* 0x0000002c09037221 */ /* 0x000fe20000000000 */
[----:B-----5:R-:W-:-:S04]  /*2580*/  FMUL R8, R14, R29 ;  /* 0x0000001d0e087220 */ /* 0x020fc80000400000 */
[----:B----4-:R-:W-:-:S04]  /*2590*/  FFMA R8, R35, R22, R8 ;  /* 0x0000001623087223 */ /* 0x010fc80000000008 */
[----:B--2---:R-:W-:Y:S01]  /*25a0*/  FFMA R15, R23, R0, R8 ;  /* 0x00000000170f7223 */ /* 0x004fe20000000008 */
[----:B------:R-:W-:-:S03]  /*25b0*/  FMUL R8, R12, R29 ;  /* 0x0000001d0c087220 */ /* 0x000fc60000400000 */
[----:B------:R-:W-:Y:S01]  /*25c0*/  FADD R43, R38, R15 ;  /* 0x0000000f262b7221 */ /* 0x000fe20000000000 */
[----:B------:R-:W-:-:S03]  /*25d0*/  FFMA R38, R39, R22, R8 ;  /* 0x0000001627267223 */ /* 0x000fc60000000008 */
[----:B------:R-:W0:Y:S01]  /*25e0*/  F2F.F64.F32 R8, R43 ;  /* 0x0000002b00087310 */ /* 0x000e220000201800 */
[----:B------:R-:W-:Y:S01]  /*25f0*/  FFMA R17, R37, R0, R38 ;  /* 0x0000000025117223 */ /* 0x000fe20000000026 */
[C---:B------:R-:W-:Y:S01]  /*2600*/  FADD R15, R49.reuse, R10 ;  /* 0x0000000a310f7221 */ /* 0x040fe20000000000 */
[----:B------:R-:W-:Y:S02]  /*2610*/  FADD R10, R49, R16 ;  /* 0x00000010310a7221 */ /* 0x000fe40000000000 */
[----:B------:R-:W-:-:S03]  /*2620*/  FADD R46, R42, R17 ;  /* 0x000000112a2e7221 */ /* 0x000fc60000000000 */
[----:B------:R-:W1:Y:S01]  /*2630*/  F2F.F64.F32 R16, R29 ;  /* 0x0000001d00107310 */ /* 0x000e620000201800 */
[----:B0-----:R-:W-:-:S07]  /*2640*/  DMUL R8, R8, R20 ;  /* 0x0000001408087228 */ /* 0x001fce0000000000 */
[----:B------:R-:W0:Y:S01]  /*2650*/  F2F.F64.F32 R42, R46 ;  /* 0x0000002e002a7310 */ /* 0x000e220000201800 */
[----:B-1----:R-:W-:Y:S01]  /*2660*/  DFMA R48, R8, 0.5, R16 ;  /* 0x3fe000000830782b */ /* 0x002fe20000000010 */
[----:B------:R-:W-:-:S04]  /*2670*/  FMUL R8, R6, R29 ;  /* 0x0000001d06087220 */ /* 0x000fc80000400000 */
[----:B------:R-:W-:-:S04]  /*2680*/  FFMA R8, R11, R22, R8 ;  /* 0x000000160b087223 */ /* 0x000fc80000000008 */
[----:B------:R-:W-:-:S04]  /*2690*/  FFMA R8, R5, R0, R8 ;  /* 0x0000000005087223 */ /* 0x000fc80000000008 */
[----:B------:R-:W-:Y:S02]  /*26a0*/  FADD R15, R15, R8 ;  /* 0x000000080f0f7221 */ /* 0x000fe40000000000 */
[----:B------:R-:W1:Y:S01]  /*26b0*/  F2F.F64.F32 R8, R22 ;  /* 0x0000001600087310 */ /* 0x000e620000201800 */
[----:B0-----:R-:W-:-:S07]  /*26c0*/  DMUL R42, R42, R20 ;  /* 0x000000142a2a7228 */ /* 0x001fce0000000000 */
[----:B------:R-:W0:Y:S01]  /*26d0*/  F2F.F32.F64 R49, R48 ;  /* 0x0000003000317310 */ /* 0x000e220000301000 */
[----:B-1----:R-:W-:-:S07]  /*26e0*/  DFMA R42, R42, 0.5, R8 ;  /* 0x3fe000002a2a782b */ /* 0x002fce0000000008 */
[----:B------:R-:W1:Y:S08]  /*26f0*/  F2F.F64.F32 R44, R15 ;  /* 0x0000000f002c7310 */ /* 0x000e700000201800 */
[----:B------:R-:W2:Y:S01]  /*2700*/  F2F.F32.F64 R42, R42 ;  /* 0x0000002a002a7310 */ /* 0x000ea20000301000 */
[----:B0-----:R-:W-:Y:S01]  /*2710*/  FMUL R12, R12, R49 ;  /* 0x000000310c0c7220 */ /* 0x001fe20000400000 */
[----:B-1----:R-:W-:-:S03]  /*2720*/  DMUL R44, R44, R20 ;  /* 0x000000142c2c7228 */ /* 0x002fc60000000000 */
[----:B--2---:R-:W-:-:S03]  /*2730*/  FFMA R12, R39, R42, R12 ;  /* 0x0000002a270c7223 */ /* 0x004fc6000000000c */
[----:B------:R-:W0:Y:S02]  /*2740*/  F2F.F64.F32 R38, R0 ;  /* 0x0000000000267310 */ /* 0x000e240000201800 */
[----:B0-----:R-:W-:Y:S01]  /*2750*/  DFMA R44, R44, 0.5, R38 ;  /* 0x3fe000002c2c782b */ /* 0x001fe20000000026 */
[----:B------:R-:W-:-:S09]  /*2760*/  FMUL R14, R14, R49 ;  /* 0x000000310e0e7220 */ /* 0x000fd20000400000 */
[----:B------:R-:W0:Y:S01]  /*2770*/  F2F.F32.F64 R44, R44 ;  /* 0x0000002c002c7310 */ /* 0x000e220000301000 */
[----:B------:R-:W-:Y:S01]  /*2780*/  FFMA R14, R35, R42, R14 ;  /* 0x0000002a230e7223 */ /* 0x000fe2000000000e */
[----:B------:R-:W-:-:S04]  /*2790*/  FMUL R22, R6, R49 ;  /* 0x0000003106167220 */ /* 0x000fc80000400000 */
[----:B------:R-:W-:Y:S01]  /*27a0*/  FFMA R22, R11, R42, R22 ;  /* 0x0000002a0b167223 */ /* 0x000fe20000000016 */
[-C--:B0-----:R-:W-:Y:S01]  /*27b0*/  FFMA R14, R23, R44.reuse, R14 ;  /* 0x0000002c170e7223 */ /* 0x081fe2000000000e */
[----:B------:R-:W-:-:S03]  /*27c0*/  FFMA R12, R37, R44, R12 ;  /* 0x0000002c250c7223 */ /* 0x000fc6000000000c */
[----:B------:R-:W-:Y:S01]  /*27d0*/  FADD R0, R3, R14 ;  /* 0x0000000e03007221 */ /* 0x000fe20000000000 */
[----:B------:R-:W-:Y:S01]  /*27e0*/  FFMA R3, R5, R44, R22 ;  /* 0x0000002c05037223 */ /* 0x000fe20000000016 */
[----:B------:R-:W-:-:S03]  /*27f0*/  FADD R29, R13, R12 ;  /* 0x0000000c0d1d7221 */ /* 0x000fc60000000000 */
[----:B------:R-:W-:Y:S01]  /*2800*/  FADD R3, R10, R3 ;  /* 0x000000030a037221 */ /* 0x000fe20000000000 */
[----:B------:R-:W0:Y:S08]  /*2810*/  F2F.F64.F32 R12, R29 ;  /* 0x0000001d000c7310 */ /* 0x000e300000201800 */
[----:B------:R-:W1:Y:S08]  /*2820*/  F2F.F64.F32 R14, R0 ;  /* 0x00000000000e7310 */ /* 0x000e700000201800 */
[----:B------:R-:W2:Y:S01]  /*2830*/  F2F.F64.F32 R22, R3 ;  /* 0x0000000300167310 */ /* 0x000ea20000201800 */
[----:B0-----:R-:W-:-:S02]  /*2840*/  DFMA R12, R12, R20, R8 ;  /* 0x000000140c0c722b */ /* 0x001fc40000000008 */
[-C--:B-1----:R-:W-:Y:S01]  /*2850*/  DFMA R14, R14, R20.reuse, R16 ;  /* 0x000000140e0e722b */ /* 0x082fe20000000010 */
[----:B------:R-:W0:Y:S01]  /*2860*/  LDC.64 R16, c[0x0][0x3c0] ;  /* 0x0000f000ff107b82 */ /* 0x000e220000000a00 */
[----:B--2---:R-:W-:-:S06]  /*2870*/  DFMA R22, R22, R20, R38 ;  /* 0x000000141616722b */ /* 0x004fcc0000000026 */
[----:B------:R-:W1:Y:S08]  /*2880*/  F2F.F32.F64 R13, R12 ;  /* 0x0000000c000d7310 */ /* 0x000e700000301000 */
[----:B------:R-:W2:Y:S08]  /*2890*/  F2F.F32.F64 R15, R14 ;  /* 0x0000000e000f7310 */ /* 0x000eb00000301000 */
[----:B------:R-:W3:Y:S01]  /*28a0*/  F2F.F32.F64 R23, R22 ;  /* 0x0000001600177310 */ /* 0x000ee20000301000 */
[----:B-1----:R1:W-:Y:S04]  /*28b0*/  STG.E desc[UR6][R18.64], R13 ;  /* 0x0000000d12007986 */ /* 0x0023e8000c101906 */
[----:B--2---:R1:W-:Y:S04]  /*28c0*/  STG.E desc[UR6][R24.64], R15 ;  /* 0x0000000f18007986 */ /* 0x0043e8000c101906 */
[----:B---3--:R1:W-:Y:S04]  /*28d0*/  STG.E desc[UR6][R40.64], R23 ;  /* 0x0000001728007986 */ /* 0x0083e8000c101906 */
[----:B0-----:R-:W2:Y:S01]  /*28e0*/  LDG.E R16, desc[UR6][R16.64] ;  /* 0x0000000610107981 */ /* 0x001ea2000c1e1900 */
[----:B------:R-:W-:-:S04]  /*28f0*/  FMUL R6, R6, R47 ;  /* 0x0000002f06067220 */ /* 0x000fc80000400000 */
[----:B------:R-:W-:-:S04]  /*2900*/  FFMA R6, R11, R36, R6 ;  /* 0x000000240b067223 */ /* 0x000fc80000000006 */
[----:B------:R-:W-:Y:S01]  /*2910*/  FFMA R5, R5, R28, R6 ;  /* 0x0000001c05057223 */ /* 0x000fe20000000006 */
[----:B------:R-:W0:Y:S03]  /*2920*/  F2F.F64.F32 R8, R4 ;  /* 0x0000000400087310 */ /* 0x000e260000201800 */
[----:B------:R-:W-:-:S05]  /*2930*/  FADD R5, R2, R5 ;  /* 0x0000000502057221 */ /* 0x000fca0000000000 */
[----:B------:R-:W3:Y:S08]  /*2940*/  F2F.F64.F32 R34, R34 ;  /* 0x0000002200227310 */ /* 0x000ef00000201800 */
[----:B------:R-:W4:Y:S01]  /*2950*/  F2F.F64.F32 R2, R5 ;  /* 0x0000000500027310 */ /* 0x000f220000201800 */
[-C--:B0-----:R-:W-:Y:S01]  /*2960*/  DFMA R10, R8, R20.reuse, R26 ;  /* 0x00000014080a722b */ /* 0x081fe2000000001a */
[----:B------:R-:W-:Y:S01]  /*2970*/  UIADD3 UR4, UPT, UPT, UR4, 0x1, URZ ;  /* 0x0000000104047890 */ /* 0x000fe2000fffe0ff */
[----:B---3--:R-:W-:-:S02]  /*2980*/  DFMA R30, R34, R20, R30 ;  /* 0x00000014221e722b */ /* 0x008fc4000000001e */
[----:B----4-:R-:W-:-:S06]  /*2990*/  DFMA R2, R2, R20, R32 ;  /* 0x000000140202722b */ /* 0x010fcc0000000020 */
[----:B------:R1:W0:Y:S08]  /*29a0*/  F2F.F32.F64 R10, R10 ;  /* 0x0000000a000a7310 */ /* 0x0002300000301000 */
[----:B------:R1:W3:Y:S08]  /*29b0*/  F2F.F32.F64 R9, R30 ;  /* 0x0000001e00097310 */ /* 0x0002f00000301000 */
[----:B------:R1:W4:Y:S01]  /*29c0*/  F2F.F32.F64 R8, R2 ;  /* 0x0000000200087310 */ /* 0x0003220000301000 */
[----:B--2---:R-:W-:-:S13]  /*29d0*/  ISETP.LE.AND P0, PT, R16, UR4, PT ;  /* 0x0000000410007c0c */ /* 0x004fda000bf03270 */
[----:B01-34-:R-:W-:Y:S05]  /*29e0*/  @!P0 BRA `(.L_x_29) ;  /* 0xffffffd800988947 */ /* 0x01bfea000383ffff */
[----:B------:R-:W-:Y:S05]  /*29f0*/  EXIT ;  /* 0x000000000000794d */ /* 0x000fea0003800000 */
        .weak           $__internal_0_$__cuda_sm20_dblrcp_rn_slowpath_v3
        .type           $__internal_0_$__cuda_sm20_dblrcp_rn_slowpath_v3,@function
        .size           $__internal_0_$__cuda_sm20_dblrcp_rn_slowpath_v3,($__internal_1_$__cuda_sm20_div_rn_f64_full - $__internal_0_$__cuda_sm20_dblrcp_rn_slowpath_v3)
$__internal_0_$__cuda_sm20_dblrcp_rn_slowpath_v3:
[----:B------:R-:W-:-:S14]  /*2a00*/  DSETP.GTU.AND P0, PT, |R2|, +INF , PT ;  /* 0x7ff000000200742a */ /* 0x000fdc0003f0c200 */
[----:B------:R-:W-:Y:S05]  /*2a10*/  @P0 BRA `(.L_x_30) ;  /* 0x00000000007c0947 */ /* 0x000fea0003800000 */
[----:B------:R-:W-:-:S04]  /*2a20*/  LOP3.LUT R23, R3, 0x7fffffff, RZ, 0xc0, !PT ;  /* 0x7fffffff03177812 */ /* 0x000fc800078ec0ff */
[----:B------:R-:W-:-:S04]  /*2a30*/  IADD3 R17, PT, PT, R23, -0x1, RZ ;  /* 0xffffffff17117810 */ /* 0x000fc80007ffe0ff */
[----:B------:R-:W-:-:S13]  /*2a40*/  ISETP.GE.U32.AND P0, PT, R17, 0x7fefffff, PT ;  /* 0x7fefffff1100780c */ /* 0x000fda0003f06070 */
[----:B------:R-:W-:Y:S01]  /*2a50*/  @P0 LOP3.LUT R25, R3, 0x7ff00000, RZ, 0x3c, !PT ;  /* 0x7ff0000003190812 */ /* 0x000fe200078e3cff */
[----:B------:R-:W-:Y:S01]  /*2a60*/  @P0 IMAD.MOV.U32 R24, RZ, RZ, RZ ;  /* 0x000000ffff180224 */ /* 0x000fe200078e00ff */
[----:B------:R-:W-:Y:S06]  /*2a70*/  @P0 BRA `(.L_x_31) ;  /* 0x00000000006c0947 */ /* 0x000fec0003800000 */
[----:B------:R-:W-:-:S13]  /*2a80*/  ISETP.GE.U32.AND P0, PT, R23, 0x1000001, PT ;  /* 0x010000011700780c */ /* 0x000fda0003f06070 */
[----:B------:R-:W-:Y:S05]  /*2a90*/  @!P0 BRA `(.L_x_32) ;  /* 0x0000000000348947 */ /* 0x000fea0003800000 */
[----:B------:R-:W-:Y:S01]  /*2aa0*/  VIADD R25, R3, 0xc0200000 ;  /* 0xc020000003197836 */ /* 0x000fe20000000000 */
[----:B------:R-:W-:-:S03]  /*2ab0*/  MOV R24, R2 ;  /* 0x0000000200187202 */ /* 0x000fc60000000f00 */
[----:B------:R-:W0:Y:S03]  /*2ac0*/  MUFU.RCP64H R27, R25 ;  /* 0x00000019001b7308 */ /* 0x000e260000001800 */
[----:B0-----:R-:W-:-:S08]  /*2ad0*/  DFMA R28, -R24, R26, 1 ;  /* 0x3ff00000181c742b */ /* 0x001fd0000000011a */
[----:B------:R-:W-:-:S08]  /*2ae0*/  DFMA R28, R28, R28, R28 ;  /* 0x0000001c1c1c722b */ /* 0x000fd0000000001c */
[----:B------:R-:W-:-:S08]  /*2af0*/  DFMA R28, R26, R28, R26 ;  /* 0x0000001c1a1c722b */ /* 0x000fd0000000001a */
[----:B------:R-:W-:-:S08]  /*2b00*/  DFMA R26, -R24, R28, 1 ;  /* 0x3ff00000181a742b */ /* 0x000fd0000000011c */
[----:B------:R-:W-:-:S08]  /*2b10*/  DFMA R26, R28, R26, R28 ;  /* 0x0000001a1c1a722b */ /* 0x000fd0000000001c */
[----:B------:R-:W-:-:S08]  /*2b20*/  DMUL R26, R26, 2.2250738585072013831e-308 ;  /* 0x001000001a1a7828 */ /* 0x000fd00000000000 */
[----:B------:R-:W-:-:S08]  /*2b30*/  DFMA R2, -R2, R26, 1 ;  /* 0x3ff000000202742b */ /* 0x000fd0000000011a */
[----:B------:R-:W-:-:S08]  /*2b40*/  DFMA R2, R2, R2, R2 ;  /* 0x000000020202722b */ /* 0x000fd00000000002 */
[----:B------:R-:W-:Y:S01]  /*2b50*/  DFMA R24, R26, R2, R26 ;  /* 0x000000021a18722b */ /* 0x000fe2000000001a */
[----:B------:R-:W-:Y:S10]  /*2b60*/  BRA `(.L_x_31) ;  /* 0x0000000000307947 */ /* 0x000ff40003800000 */
.L_x_32:
[----:B------:R-:W-:Y:S01]  /*2b70*/  DMUL R2, R2, 8.11296384146066816958e+31 ;  /* 0x4690000002027828 */ /* 0x000fe20000000000 */
[----:B------:R-:W-:-:S05]  /*2b80*/  IMAD.MOV.U32 R24, RZ, RZ, R26 ;  /* 0x000000ffff187224 */ /* 0x000fca00078e001a */
[----:B------:R-:W0:Y:S02]  /*2b90*/  MUFU.RCP64H R25, R3 ;  /* 0x0000000300197308 */ /* 0x000e240000001800 */
[----:B0-----:R-:W-:-:S08]  /*2ba0*/  DFMA R26, -R2, R24, 1 ;  /* 0x3ff00000021a742b */ /* 0x001fd00000000118 */
[----:B------:R-:W-:-:S08]  /*2bb0*/  DFMA R26, R26, R26, R26 ;  /* 0x0000001a1a1a722b */ /* 0x000fd0000000001a */
[----:B------:R-:W-:-:S08]  /*2bc0*/  DFMA R26, R24, R26, R24 ;  /* 0x0000001a181a722b */ /* 0x000fd00000000018 */
[----:B------:R-:W-:-:S08]  /*2bd0*/  DFMA R24, -R2, R26, 1 ;  /* 0x3ff000000218742b */ /* 0x000fd0000000011a */
[----:B------:R-:W-:-:S08]  /*2be0*/  DFMA R24, R26, R24, R26 ;  /* 0x000000181a18722b */ /* 0x000fd0000000001a */
[----:B------:R-:W-:Y:S01]  /*2bf0*/  DMUL R24, R24, 8.11296384146066816958e+31 ;  /* 0x4690000018187828 */ /* 0x000fe20000000000 */
[----:B------:R-:W-:Y:S10]  /*2c00*/  BRA `(.L_x_31) ;  /* 0x0000000000087947 */ /* 0x000ff40003800000 */
.L_x_30:
[----:B------:R-:W-:Y:S01]  /*2c10*/  LOP3.LUT R25, R3, 0x80000, RZ, 0xfc, !PT ;  /* 0x0008000003197812 */ /* 0x000fe200078efcff */
[----:B------:R-:W-:-:S07]  /*2c20*/  IMAD.MOV.U32 R24, RZ, RZ, R2 ;  /* 0x000000ffff187224 */ /* 0x000fce00078e0002 */
.L_x_31:
[----:B------:R-:W-:-:S04]  /*2c30*/  MOV R23, 0x0 ;  /* 0x0000000000177802 */ /* 0x000fc80000000f00 */
[----:B------:R-:W-:Y:S05]  /*2c40*/  RET.REL.NODEC R22 `(_Z28cpab_cuda_kernel_backward_3D4dim3iiiiPfPKfS2_S2_PKiS4_i) ;  /* 0xffffffd016ec7950 */ /* 0x000fea0003c3ffff */
        .weak           $__internal_1_$__cuda_sm20_div_rn_f64_full
        .type           $__internal_1_$__cuda_sm20_div_rn_f64_full,@function
        .size           $__internal_1_$__cuda_sm20_div_rn_f64_full,(.L_x_193 - $__internal_1_$__cuda_sm20_div_rn_f64_full)
$__internal_1_$__cuda_sm20_div_rn_f64_full:
[----:B------:R-:W-:Y:S01]  /*2c50*/  FSETP.GEU.AND P2, PT, |R27|, 1.469367938527859385e-39, PT ;  /* 0x001000001b00780b */ /* 0x000fe20003f4e200 */
[----:B------:R-:W-:Y:S01]  /*2c60*/  IMAD.MOV.U32 R30, RZ, RZ, R28 ;  /* 0x000000ffff1e7224 */ /* 0x000fe200078e001c */
[C---:B------:R-:W-:Y:S01]  /*2c70*/  FSETP.GEU.AND P0, PT, |R31|.reuse, 1.469367938527859385e-39, PT ;  /* 0x001000001f00780b */ /* 0x040fe20003f0e200 */
[----:B------:R-:W-:Y:S01]  /*2c80*/  IMAD.MOV.U32 R0, RZ, RZ, 0x1ca00000 ;  /* 0x1ca00000ff007424 */ /* 0x000fe200078e00ff */
[----:B------:R-:W-:Y:S01]  /*2c90*/  LOP3.LUT R29, R31, 0x800fffff, RZ, 0xc0, !PT ;  /* 0x800fffff1f1d7812 */ /* 0x000fe200078ec0ff */
[----:B------:R-:W-:Y:S01]  /*2ca0*/  IMAD.MOV.U32 R34, RZ, RZ, 0x1 ;  /* 0x00000001ff227424 */ /* 0x000fe200078e00ff */
[----:B------:R-:W-:Y:S01]  /*2cb0*/  LOP3.LUT R6, R27, 0x7ff00000, RZ, 0xc0, !PT ;  /* 0x7ff000001b067812 */ /* 0x000fe200078ec0ff */
[----:B------:R-:W-:Y:S01]  /*2cc0*/  BSSY.RECONVERGENT B1, `(.L_x_33) ;  /* 0x0000050000017945 */ /* 0x000fe20003800200 */
[----:B------:R-:W-:Y:S02]  /*2cd0*/  LOP3.LUT R29, R29, 0x3ff00000, RZ, 0xfc, !PT ;  /* 0x3ff000001d1d7812 */ /* 0x000fe400078efcff */
[----:B------:R-:W-:-:S02]  /*2ce0*/  LOP3.LUT R11, R31, 0x7ff00000, RZ, 0xc0, !PT ;  /* 0x7ff000001f0b7812 */ /* 0x000fc400078ec0ff */
[----:B------:R-:W-:Y:S01]  /*2cf0*/  MOV R32, R26 ;  /* 0x0000001a00207202 */ /* 0x000fe20000000f00 */
[----:B------:R-:W-:Y:S01]  /*2d00*/  @!P2 IMAD.MOV.U32 R44, RZ, RZ, RZ ;  /* 0x000000ffff2ca224 */ /* 0x000fe200078e00ff */
[----:B------:R-:W-:Y:S01]  /*2d10*/  @!P2 LOP3.LUT R13, R31, 0x7ff00000, RZ, 0xc0, !PT ;  /* 0x7ff000001f0da812 */ /* 0x000fe200078ec0ff */
[----:B------:R-:W-:Y:S01]  /*2d20*/  @!P0 DMUL R28, R30, 8.98846567431157953865e+307 ;  /* 0x7fe000001e1c8828 */ /* 0x000fe20000000000 */
[C---:B------:R-:W-:Y:S02]  /*2d30*/  ISETP.GE.U32.AND P1, PT, R6.reuse, R11, PT ;  /* 0x0000000b0600720c */ /* 0x040fe40003f26070 */
[----:B------:R-:W-:Y:S02]  /*2d40*/  @!P2 ISETP.GE.U32.AND P3, PT, R6, R13, PT ;  /* 0x0000000d0600a20c */ /* 0x000fe40003f66070 */
[C---:B------:R-:W-:Y:S01]  /*2d50*/  SEL R33, R0.reuse, 0x63400000, !P1 ;  /* 0x6340000000217807 */ /* 0x040fe20004800000 */
[----:B------:R-:W0:Y:S01]  /*2d60*/  MUFU.RCP64H R35, R29 ;  /* 0x0000001d00237308 */ /* 0x000e220000001800 */
[----:B------:R-:W-:-:S02]  /*2d70*/  @!P2 SEL R13, R0, 0x63400000, !P3 ;  /* 0x63400000000da807 */ /* 0x000fc40005800000 */
[--C-:B------:R-:W-:Y:S02]  /*2d80*/  LOP3.LUT R33, R33, 0x800fffff, R27.reuse, 0xf8, !PT ;  /* 0x800fffff21217812 */ /* 0x100fe400078ef81b */
[----:B------:R-:W-:Y:S02]  /*2d90*/  @!P2 LOP3.LUT R13, R13, 0x80000000, R27, 0xf8, !PT ;  /* 0x800000000d0da812 */ /* 0x000fe400078ef81b */
[----:B------:R-:W-:Y:S02]  /*2da0*/  @!P0 LOP3.LUT R11, R29, 0x7ff00000, RZ, 0xc0, !PT ;  /* 0x7ff000001d0b8812 */ /* 0x000fe400078ec0ff */
[----:B------:R-:W-:Y:S02]  /*2db0*/  @!P2 LOP3.LUT R45, R13, 0x100000, RZ, 0xfc, !PT ;  /* 0x001000000d2da812 */ /* 0x000fe400078efcff */
[----:B------:R-:W-:-:S04]  /*2dc0*/  MOV R13, R6 ;  /* 0x00000006000d7202 */ /* 0x000fc80000000f00 */
[----:B------:R-:W-:Y:S02]  /*2dd0*/  @!P2 DFMA R32, R32, 2, -R44 ;  /* 0x400000002020a82b */ /* 0x000fe4000000082c */
[----:B0-----:R-:W-:-:S08]  /*2de0*/  DFMA R44, R34, -R28, 1 ;  /* 0x3ff00000222c742b */ /* 0x001fd0000000081c */
[----:B------:R-:W-:Y:S01]  /*2df0*/  DFMA R44, R44, R44, R44 ;  /* 0x0000002c2c2c722b */ /* 0x000fe2000000002c */
[----:B------:R-:W-:-:S07]  /*2e00*/  @!P2 LOP3.LUT R13, R33, 0x7ff00000, RZ, 0xc0, !PT ;  /* 0x7ff00000210da812 */ /* 0x000fce00078ec0ff */
[----:B------:R-:W-:-:S08]  /*2e10*/  DFMA R34, R34, R44, R34 ;  /* 0x0000002c2222722b */ /* 0x000fd00000000022 */
[----:B------:R-:W-:-:S08]  /*2e20*/  DFMA R46, R34, -R28, 1 ;  /* 0x3ff00000222e742b */ /* 0x000fd0000000081c */
[----:B------:R-:W-:-:S08]  /*2e30*/  DFMA R46, R34, R46, R34 ;  /* 0x0000002e222e722b */ /* 0x000fd00000000022 */
[----:B------:R-:W-:-:S08]  /*2e40*/  DMUL R44, R46, R32 ;  /* 0x000000202e2c7228 */ /* 0x000fd00000000000 */
[----:B------:R-:W-:-:S08]  /*2e50*/  DFMA R34, R44, -R28, R32 ;  /* 0x8000001c2c22722b */ /* 0x000fd00000000020 */
[----:B------:R-:W-:Y:S01]  /*2e60*/  DFMA R34, R46, R34, R44 ;  /* 0x000000222e22722b */ /* 0x000fe2000000002c */
[----:B------:R-:W-:-:S05]  /*2e70*/  VIADD R44, R13, 0xffffffff ;  /* 0xffffffff0d2c7836 */ /* 0x000fca0000000000 */
[----:B------:R-:W-:Y:S01]  /*2e80*/  ISETP.GT.U32.AND P0, PT, R44, 0x7feffffe, PT ;  /* 0x7feffffe2c00780c */ /* 0x000fe20003f04070 */
[----:B------:R-:W-:-:S05]  /*2e90*/  VIADD R44, R11, 0xffffffff ;  /* 0xffffffff0b2c7836 */ /* 0x000fca0000000000 */
[----:B------:R-:W-:-:S13]  /*2ea0*/  ISETP.GT.U32.OR P0, PT, R44, 0x7feffffe, P0 ;  /* 0x7feffffe2c00780c */ /* 0x000fda0000704470 */
[----:B------:R-:W-:Y:S05]  /*2eb0*/  @P0 BRA `(.L_x_34) ;  /* 0x00000000006c0947 */ /* 0x000fea0003800000 */
[----:B------:R-:W-:Y:S01]  /*2ec0*/  LOP3.LUT R11, R31, 0x7ff00000, RZ, 0xc0, !PT ;  /* 0x7ff000001f0b7812 */ /* 0x000fe200078ec0ff */
[----:B------:R-:W-:-:S03]  /*2ed0*/  IMAD.MOV.U32 R26, RZ, RZ, RZ ;  /* 0x000000ffff1a7224 */ /* 0x000fc600078e00ff */
[CC--:B------:R-:W-:Y:S02]  /*2ee0*/  ISETP.GE.U32.AND P0, PT, R6.reuse, R11.reuse, PT ;  /* 0x0000000b0600720c */ /* 0x0c0fe40003f06070 */
[----:B------:R-:W-:Y:S02]  /*2ef0*/  VIADDMNMX R6, R6, -R11, 0xb9600000, !PT ;  /* 0xb960000006067446 */ /* 0x000fe4000780090b */
[----:B------:R-:W-:Y:S02]  /*2f00*/  SEL R11, R0, 0x63400000, !P0 ;  /* 0x63400000000b7807 */ /* 0x000fe40004000000 */
[----:B------:R-:W-:-:S04]  /*2f10*/  VIMNMX R6, PT, PT, R6, 0x46a00000, PT ;  /* 0x46a0000006067848 */ /* 0x000fc80003fe0100 */
[----:B------:R-:W-:-:S05]  /*2f20*/  IADD3 R6, PT, PT, -R11, R6, RZ ;  /* 0x000000060b067210 */ /* 0x000fca0007ffe1ff */
[----:B------:R-:W-:-:S06]  /*2f30*/  VIADD R27, R6, 0x7fe00000 ;  /* 0x7fe00000061b7836 */ /* 0x000fcc0000000000 */
[----:B------:R-:W-:-:S10]  /*2f40*/  DMUL R44, R34, R26 ;  /* 0x0000001a222c7228 */ /* 0x000fd40000000000 */
[----:B------:R-:W-:-:S13]  /*2f50*/  FSETP.GTU.AND P0, PT, |R45|, 1.469367938527859385e-39, PT ;  /* 0x001000002d00780b */ /* 0x000fda0003f0c200 */
[----:B------:R-:W-:Y:S05]  /*2f60*/  @P0 BRA `(.L_x_35) ;  /* 0x0000000000940947 */ /* 0x000fea0003800000 */
[----:B------:R-:W-:-:S06]  /*2f70*/  DFMA R28, R34, -R28, R32 ;  /* 0x8000001c221c722b */ /* 0x000fcc0000000020 */
[----:B------:R-:W-:-:S04]  /*2f80*/  MOV R28, RZ ;  /* 0x000000ff001c7202 */ /* 0x000fc80000000f00 */
[C---:B------:R-:W-:Y:S02]  /*2f90*/  FSETP.NEU.AND P0, PT, R29.reuse, RZ, PT ;  /* 0x000000ff1d00720b */ /* 0x040fe40003f0d000 */
[----:B------:R-:W-:-:S04]  /*2fa0*/  LOP3.LUT R31, R29, 0x80000000, R31, 0x48, !PT ;  /* 0x800000001d1f7812 */ /* 0x000fc800078e481f */
[----:B------:R-:W-:-:S07]  /*2fb0*/  LOP3.LUT R29, R31, R27, RZ, 0xfc, !PT ;  /* 0x0000001b1f1d7212 */ /* 0x000fce00078efcff */
[----:B------:R-:W-:Y:S05]  /*2fc0*/  @!P0 BRA `(.L_x_35) ;  /* 0x00000000007c8947 */ /* 0x000fea0003800000 */
[----:B------:R-:W-:Y:S01]  /*2fd0*/  IMAD.MOV R27, RZ, RZ, -R6 ;  /* 0x000000ffff1b7224 */ /* 0x000fe200078e0a06 */
[----:B------:R-:W-:Y:S01]  /*2fe0*/  MOV R26, RZ ;  /* 0x000000ff001a7202 */ /* 0x000fe20000000f00 */
[----:B------:R-:W-:Y:S01]  /*2ff0*/  DMUL.RP R28, R34, R28 ;  /* 0x0000001c221c7228 */ /* 0x000fe20000008000 */
[----:B------:R-:W-:-:S04]  /*3000*/  IADD3 R11, PT, PT, -R6, -0x43300000, RZ ;  /* 0xbcd00000060b7810 */ /* 0x000fc80007ffe1ff */
[----:B------:R-:W-:-:S05]  /*3010*/  DFMA R26, R44, -R26, R34 ;  /* 0x8000001a2c1a722b */ /* 0x000fca0000000022 */
[----:B------:R-:W-:-:S05]  /*3020*/  LOP3.LUT R31, R29, R31, RZ, 0x3c, !PT ;  /* 0x0000001f1d1f7212 */ /* 0x000fca00078e3cff */
[----:B------:R-:W-:-:S04]  /*3030*/  FSETP.NEU.AND P0, PT, |R27|, R11, PT ;  /* 0x0000000b1b00720b */ /* 0x000fc80003f0d200 */
[----:B------:R-:W-:Y:S02]  /*3040*/  FSEL R44, R28, R44, !P0 ;  /* 0x0000002c1c2c7208 */ /* 0x000fe40004000000 */
[----:B------:R-:W-:Y:S01]  /*3050*/  FSEL R45, R31, R45, !P0 ;  /* 0x0000002d1f2d7208 */ /* 0x000fe20004000000 */
[----:B------:R-:W-:Y:S06]  /*3060*/  BRA `(.L_x_35) ;  /* 0x0000000000547947 */ /* 0x000fec0003800000 */
.L_x_34:
[----:B------:R-:W-:-:S14]  /*3070*/  DSETP.NAN.AND P0, PT, R26, R26, PT ;  /* 0x0000001a1a00722a */ /* 0x000fdc0003f08000 */
[----:B------:R-:W-:Y:S05]  /*3080*/  @P0 BRA `(.L_x_36) ;  /* 0x0000000000440947 */ /* 0x000fea0003800000 */
[----:B------:R-:W-:-:S14]  /*3090*/  DSETP.NAN.AND P0, PT, R30, R30, PT ;  /* 0x0000001e1e00722a */ /* 0x000fdc0003f08000 */
[----:B------:R-:W-:Y:S05]  /*30a0*/  @P0 BRA `(.L_x_37) ;  /* 0x0000000000300947 */ /* 0x000fea0003800000 */
[----:B------:R-:W-:Y:S01]  /*30b0*/  ISETP.NE.AND P0, PT, R13, R11, PT ;  /* 0x0000000b0d00720c */ /* 0x000fe20003f05270 */
[----:B------:R-:W-:Y:S01]  /*30c0*/  IMAD.MOV.U32 R44, RZ, RZ, 0x0 ;  /* 0x00000000ff2c7424 */ /* 0x000fe200078e00ff */
[----:B------:R-:W-:-:S11]  /*30d0*/  MOV R45, 0xfff80000 ;  /* 0xfff80000002d7802 */ /* 0x000fd60000000f00 */
[----:B------:R-:W-:Y:S05]  /*30e0*/  @!P0 BRA `(.L_x_35) ;  /* 0x0000000000348947 */ /* 0x000fea0003800000 */
[----:B------:R-:W-:Y:S02]  /*30f0*/  ISETP.NE.AND P0, PT, R13, 0x7ff00000, PT ;  /* 0x7ff000000d00780c */ /* 0x000fe40003f05270 */
[----:B------:R-:W-:Y:S02]  /*3100*/  LOP3.LUT R45, R27, 0x80000000, R31, 0x48, !PT ;  /* 0x800000001b2d7812 */ /* 0x000fe400078e481f */
[----:B------:R-:W-:-:S13]  /*3110*/  ISETP.EQ.OR P0, PT, R11, RZ, !P0 ;  /* 0x000000ff0b00720c */ /* 0x000fda0004702670 */
[----:B------:R-:W-:Y:S01]  /*3120*/  @P0 LOP3.LUT R0, R45, 0x7ff00000, RZ, 0xfc, !PT ;  /* 0x7ff000002d000812 */ /* 0x000fe200078efcff */
[----:B------:R-:W-:Y:S01]  /*3130*/  @!P0 IMAD.MOV.U32 R44, RZ, RZ, RZ ;  /* 0x000000ffff2c8224 */ /* 0x000fe200078e00ff */
[----:B------:R-:W-:-:S03]  /*3140*/  @P0 MOV R44, RZ ;  /* 0x000000ff002c0202 */ /* 0x000fc60000000f00 */
[----:B------:R-:W-:Y:S01]  /*3150*/  @P0 IMAD.MOV.U32 R45, RZ, RZ, R0 ;  /* 0x000000ffff2d0224 */ /* 0x000fe200078e0000 */
[----:B------:R-:W-:Y:S06]  /*3160*/  BRA `(.L_x_35) ;  /* 0x0000000000147947 */ /* 0x000fec0003800000 */
.L_x_37:
[----:B------:R-:W-:Y:S02]  /*3170*/  LOP3.LUT R45, R31, 0x80000, RZ, 0xfc, !PT ;  /* 0x000800001f2d7812 */ /* 0x000fe400078efcff */
[----:B------:R-:W-:Y:S01]  /*3180*/  MOV R44, R30 ;  /* 0x0000001e002c7202 */ /* 0x000fe20000000f00 */
[----:B------:R-:W-:Y:S06]  /*3190*/  BRA `(.L_x_35) ;  /* 0x0000000000087947 */ /* 0x000fec0003800000 */
.L_x_36:
[----:B------:R-:W-:Y:S01]  /*31a0*/  LOP3.LUT R45, R27, 0x80000, RZ, 0xfc, !PT ;  /* 0x000800001b2d7812 */ /* 0x000fe200078efcff */
[----:B------:R-:W-:-:S07]  /*31b0*/  IMAD.MOV.U32 R44, RZ, RZ, R26 ;  /* 0x000000ffff2c7224 */ /* 0x000fce00078e001a */
.L_x_35:
[----:B------:R-:W-:Y:S05]  /*31c0*/  BSYNC.RECONVERGENT B1 ;  /* 0x0000000000017941 */ /* 0x000fea0003800200 */
.L_x_33:
[----:B------:R-:W-:Y:S01]  /*31d0*/  HFMA2 R13, -RZ, RZ, 0, 0 ;  /* 0x00000000ff0d7431 */ /* 0x000fe200000001ff */
[----:B------:R-:W-:Y:S01]  /*31e0*/  MOV R26, R44 ;  /* 0x0000002c001a7202 */ /* 0x000fe20000000f00 */
[----:B------:R-:W-:Y:S02]  /*31f0*/  IMAD.MOV.U32 R27, RZ, RZ, R45 ;  /* 0x000000ffff1b7224 */ /* 0x000fe400078e002d */
[----:B------:R-:W-:Y:S05]  /*3200*/  RET.REL.NODEC R12 `(_Z28cpab_cuda_kernel_backward_3D4dim3iiiiPfPKfS2_S2_PKiS4_i) ;  /* 0xffffffcc0c7c7950 */ /* 0x000fea0003c3ffff */
.L_x_38:
[----:B------:R-:W-:-:S00]  /*3210*/  BRA `(.L_x_38) ;  /* 0xfffffffc00fc7947 */ /* 0x000fc0000383ffff */
[----:B------:R-:W-:-:S00]  /*3220*/  NOP ;  /* 0x0000000000007918 */ /* 0x000fc00000000000 */
        /* <DEDUP_REMOVED lines=13> */
.L_x_193:


//--------------------- .text._Z28cpab_cuda_kernel_backward_2D4dim3iiiiPfPKfS2_S2_PKiS4_i --------------------------
	.section	.text._Z28cpab_cuda_kernel_backward_2D4dim3iiiiPfPKfS2_S2_PKiS4_i,"ax",@progbits
	.align	128
        .global         _Z28cpab_cuda_kernel_backward_2D4dim3iiiiPfPKfS2_S2_PKiS4_i
        .type           _Z28cpab_cuda_kernel_backward_2D4dim3iiiiPfPKfS2_S2_PKiS4_i,@function
        .size           _Z28cpab_cuda_kernel_backward_2D4dim3iiiiPfPKfS2_S2_PKiS4_i,(.L_x_195 - _Z28cpab_cuda_kernel_backward_2D4dim3iiiiPfPKfS2_S2_PKiS4_i)
        .other          _Z28cpab_cuda_kernel_backward_2D4dim3iiiiPfPKfS2_S2_PKiS4_i,@"STO_CUDA_ENTRY STV_DEFAULT"
_Z28cpab_cuda_kernel_backward_2D4dim3iiiiPfPKfS2_S2_PKiS4_i:
.text._Z28cpab_cuda_kernel_backward_2D4dim3iiiiPfPKfS2_S2_PKiS4_i:
[----:B------:R-:W-:Y:S01]  /*0000*/  LDC R1, c[0x0][0x37c] ;  /* 0x0000df00ff017b82 */ /* 0x000fe20000000800 */
[----:B------:R-:W0:Y:S07]  /*0010*/  S2R R3, SR_TID.Y ;  /* 0x0000000000037919 */ /* 0x000e2e0000002200 */
[----:B------:R-:W1:Y:S01]  /*0020*/  LDC R5, c[0x0][0x360] ;  /* 0x0000d800ff057b82 */ /* 0x000e620000000800 */
[----:B------:R-:W2:Y:S01]  /*0030*/  LDCU UR7, c[0x0][0x38c] ;  /* 0x00007180ff0777ac */ /* 0x000ea20008000800 */
[----:B------:R-:W1:Y:S01]  /*0040*/  S2R R0, SR_TID.X ;  /* 0x0000000000007919 */ /* 0x000e620000002100 */
[----:B------:R-:W3:Y:S01]  /*0050*/  LDCU.64 UR8, c[0x0][0x390] ;  /* 0x00007200ff0877ac */ /* 0x000ee20008000a00 */
[----:B------:R-:W4:Y:S04]  /*0060*/  S2R R46, SR_TID.Z ;  /* 0x00000000002e7919 */ /* 0x000f280000002300 */
[----:B------:R-:W0:Y:S08]  /*0070*/  S2UR UR5, SR_CTAID.Y ;  /* 0x00000000000579c3 */ /* 0x000e300000002600 */
[----:B------:R-:W0:Y:S08]  /*0080*/  LDC R2, c[0x0][0x364] ;  /* 0x0000d900ff027b82 */ /* 0x000e300000000800 */
[----:B------:R-:W1:Y:S08]  /*0090*/  S2UR UR4, SR_CTAID.X ;  /* 0x00000000000479c3 */ /* 0x000e700000002500 */
[----:B------:R-:W4:Y:S08]  /*00a0*/  S2UR UR6, SR_CTAID.Z ;  /* 0x00000000000679c3 */ /* 0x000f300000002700 */
[----:B------:R-:W4:Y:S01]  /*00b0*/  LDC R7, c[0x0][0x368] ;  /* 0x0000da00ff077b82 */ /* 0x000f220000000800 */
[----:B0-----:R-:W-:-:S05]  /*00c0*/  IMAD R3, R2, UR5, R3 ;  /* 0x0000000502037c24 */ /* 0x001fca000f8e0203 */
[----:B--2---:R-:W-:Y:S01]  /*00d0*/  ISETP.GE.AND P0, PT, R3, UR7, PT ;  /* 0x0000000703007c0c */ /* 0x004fe2000bf06270 */
[----:B-1----:R-:W-:-:S05]  /*00e0*/  IMAD R0, R5, UR4, R0 ;  /* 0x0000000405007c24 */ /* 0x002fca000f8e0200 */
[----:B---3--:R-:W-:Y:S01]  /*00f0*/  ISETP.GE.OR P0, PT, R0, UR9, P0 ;  /* 0x0000000900007c0c */ /* 0x008fe20008706670 */
[----:B----4-:R-:W-:-:S05]  /*0100*/  IMAD R46, R7, UR6, R46 ;  /* 0x00000006072e7c24 */ /* 0x010fca000f8e022e */
[----:B------:R-:W-:-:S13]  /*0110*/  ISETP.GE.OR P0, PT, R46, UR8, P0 ;  /* 0x000000082e007c0c */ /* 0x000fda0008706670 */
[----:B------:R-:W-:Y:S05]  /*0120*/  @P0 EXIT ;  /* 0x000000000000094d */ /* 0x000fea0003800000 */
[----:B------:R-:W0:Y:S01]  /*0130*/  LDC.64 R4, c[0x0][0x3c0] ;  /* 0x0000f000ff047b82 */ /* 0x000e220000000a00 */
[----:B------:R-:W0:Y:S02]  /*0140*/  LDCU.64 UR6, c[0x0][0x358] ;  /* 0x00006b00ff0677ac */ /* 0x000e240008000a00 */
[----:B0-----:R-:W2:Y:S02]  /*0150*/  LDG.E R8, desc[UR6][R4.64] ;  /* 0x0000000604087981 */ /* 0x001ea4000c1e1900 */
[----:B--2---:R-:W-:-:S13]  /*0160*/  ISETP.GE.AND P0, PT, R8, 0x1, PT ;  /* 0x000000010800780c */ /* 0x004fda0003f06270 */
[----:B------:R-:W-:Y:S05]  /*0170*/  @!P0 EXIT ;  /* 0x000000000000894d */ /* 0x000fea0003800000 */
[----:B------:R-:W0:Y:S01]  /*0180*/  I2F.F64 R8, R8 ;  /* 0x0000000800087312 */ /* 0x000e220000201c00 */
[----:B------:R-:W1:Y:S01]  /*0190*/  LDC.64 R6, c[0x0][0x3c8] ;  /* 0x0000f200ff067b82 */ /* 0x000e620000000a00 */
[----:B------:R-:W2:Y:S07]  /*01a0*/  LDCU UR4, c[0x0][0x3d0] ;  /* 0x00007a00ff0477ac */ /* 0x000eae0008000800 */
[----:B------:R-:W3:Y:S01]  /*01b0*/  LDC.64 R16, c[0x0][0x3a8] ;  /* 0x0000ea00ff107b82 */ /* 0x000ee20000000a00 */
[----:B0-----:R-:W0:Y:S01]  /*01c0*/  MUFU.RCP64H R11, R9 ;  /* 0x00000009000b7308 */ /* 0x001e220000001800 */
[----:B------:R-:W-:-:S02]  /*01d0*/  VIADD R10, R9, 0x300402 ;  /* 0x00300402090a7836 */ /* 0x000fc40000000000 */
[----:B------:R-:W-:Y:S01]  /*01e0*/  IMAD R2, R3, UR9, RZ ;  /* 0x0000000903027c24 */ /* 0x000fe2000f8e02ff */
[----:B-1----:R-:W5:Y:S04]  /*01f0*/  LDG.E R4, desc[UR6][R6.64] ;  /* 0x0000000606047981 */ /* 0x002f68000c1e1900 */
[----:B------:R2:W5:Y:S01]  /*0200*/  LDG.E R5, desc[UR6][R6.64+0x4] ;  /* 0x0000040606057981 */ /* 0x000562000c1e1900 */
[----:B------:R-:W-:Y:S01]  /*0210*/  FSETP.GEU.AND P0, PT, |R10|, 5.8789094863358348022e-39, PT ;  /* 0x004004020a00780b */ /* 0x000fe20003f0e200 */
[----:B0-----:R-:W-:Y:S01]  /*0220*/  DFMA R12, -R8, R10, 1 ;  /* 0x3ff00000080c742b */ /* 0x001fe2000000010a */
[----:B--2---:R-:W-:-:S07]  /*0230*/  IMAD R7, R2, UR4, RZ ;  /* 0x0000000402077c24 */ /* 0x004fce000f8e02ff */
[----:B------:R-:W-:Y:S01]  /*0240*/  DFMA R12, R12, R12, R12 ;  /* 0x0000000c0c0c722b */ /* 0x000fe2000000000c */
[----:B------:R-:W-:-:S04]  /*0250*/  IMAD R7, R7, 0x2, R0 ;  /* 0x0000000207077824 */ /* 0x000fc800078e0200 */
[----:B---3--:R-:W-:-:S03]  /*0260*/  IMAD.WIDE R6, R7, 0x4, R16 ;  /* 0x0000000407067825 */ /* 0x008fc600078e0210 */
[----:B------:R-:W-:-:S08]  /*0270*/  DFMA R12, R10, R12, R10 ;  /* 0x0000000c0a0c722b */ /* 0x000fd0000000000a */
[----:B------:R-:W-:-:S08]  /*0280*/  DFMA R14, -R8, R12, 1 ;  /* 0x3ff00000080e742b */ /* 0x000fd0000000010c */
[----:B------:R-:W-:Y:S01]  /*0290*/  DFMA R10, R12, R14, R12 ;  /* 0x0000000e0c0a722b */ /* 0x000fe2000000000c */
[----:B------:R-:W-:Y:S10]  /*02a0*/  @P0 BRA `(.L_x_39) ;  /* 0x0000000000200947 */ /* 0x000ff40003800000 */
[----:B------:R-:W-:Y:S01]  /*02b0*/  LOP3.LUT R2, R9, 0x7fffffff, RZ, 0xc0, !PT ;  /* 0x7fffffff09027812 */ /* 0x000fe200078ec0ff */
[----:B------:R-:W-:Y:S01]  /*02c0*/  IMAD.MOV.U32 R20, RZ, RZ, R8 ;  /* 0x000000ffff147224 */ /* 0x000fe200078e0008 */
[----:B------:R-:W-:-:S03]  /*02d0*/  MOV R21, R9 ;  /* 0x0000000900157202 */ /* 0x000fc60000000f00 */
[----:B------:R-:W-:Y:S01]  /*02e0*/  VIADD R24, R2, 0xfff00000 ;  /* 0xfff0000002187836 */ /* 0x000fe20000000000 */
[----:B------:R-:W-:-:S07]  /*02f0*/  MOV R2, 0x310 ;  /* 0x0000031000027802 */ /* 0x000fce0000000f00 */
[----:B-----5:R-:W-:Y:S05]  /*0300*/  CALL.REL.NOINC `($__internal_2_$__cuda_sm20_dblrcp_rn_slowpath_v3) ;  /* 0x0000002400b07944 */ /* 0x020fea0003c00000 */
[----:B------:R-:W-:Y:S02]  /*0310*/  IMAD.MOV.U32 R10, RZ, RZ, R22 ;  /* 0x000000ffff0a7224 */ /* 0x000fe400078e0016 */
[----:B------:R-:W-:-:S07]  /*0320*/  IMAD.MOV.U32 R11, RZ, RZ, R23 ;  /* 0x000000ffff0b7224 */ /* 0x000fce00078e0017 */
.L_x_39:
[----:B------:R-:W0:Y:S01]  /*0330*/  LDC R15, c[0x0][0x394] ;  /* 0x0000e500ff0f7b82 */ /* 0x000e220000000800 */
[----:B------:R-:W1:Y:S01]  /*0340*/  LDCU UR4, c[0x0][0x38c] ;  /* 0x00007180ff0477ac */ /* 0x000e620008000800 */
[----:B------:R2:W5:Y:S06]  /*0350*/  LDG.E R47, desc[UR6][R6.64] ;  /* 0x00000006062f7981 */ /* 0x00056c000c1e1900 */
[----:B------:R-:W3:Y:S01]  /*0360*/  LDC.64 R8, c[0x0][0x3a0] ;  /* 0x0000e800ff087b82 */ /* 0x000ee20000000a00 */
[----:B------:R-:W4:Y:S01]  /*0370*/  LDCU UR5, c[0x0][0x398] ;  /* 0x00007300ff0577ac */ /* 0x000f220008000800 */
[----:B------:R-:W0:Y:S01]  /*0380*/  LDCU.64 UR10, c[0x0][0x3b0] ;  /* 0x00007600ff0a77ac */ /* 0x000e220008000a00 */
[----:B-1----:R-:W-:-:S04]  /*0390*/  IMAD R2, R46, UR4, R3 ;  /* 0x000000042e027c24 */ /* 0x002fc8000f8e0203 */
[----:B0-----:R-:W-:Y:S02]  /*03a0*/  IMAD R13, R2, R15, RZ ;  /* 0x0000000f020d7224 */ /* 0x001fe400078e02ff */
[----:B-----5:R-:W-:Y:S02]  /*03b0*/  IMAD R4, R3, R4, RZ ;  /* 0x0000000403047224 */ /* 0x020fe400078e02ff */
[----:B------:R-:W-:Y:S01]  /*03c0*/  IMAD.WIDE R48, R15, 0x4, R6 ;  /* 0x000000040f307825 */ /* 0x000fe200078e0206 */
[----:B------:R-:W-:-:S03]  /*03d0*/  LEA R13, R13, R0, 0x1 ;  /* 0x000000000d0d7211 */ /* 0x000fc600078e08ff */
[----:B------:R-:W-:Y:S02]  /*03e0*/  IMAD R4, R5, R4, RZ ;  /* 0x0000000405047224 */ /* 0x000fe400078e02ff */
[----:B---3--:R-:W-:Y:S01]  /*03f0*/  IMAD.WIDE R8, R13, 0x4, R8 ;  /* 0x000000040d087825 */ /* 0x008fe200078e0208 */
[----:B------:R0:W5:Y:S01]  /*0400*/  LDG.E R48, desc[UR6][R48.64] ;  /* 0x0000000630307981 */ /* 0x000162000c1e1900 */
[----:B------:R-:W-:Y:S02]  /*0410*/  UMOV UR4, URZ ;  /* 0x000000ff00047c82 */ /* 0x000fe40008000000 */
[----:B--2---:R-:W-:-:S04]  /*0420*/  IMAD.WIDE R6, R15, 0x4, R8 ;  /* 0x000000040f067825 */ /* 0x004fc800078e0208 */
[----:B0---4-:R-:W-:-:S07]  /*0430*/  IMAD R49, R4, 0x18, RZ ;  /* 0x0000001804317824 */ /* 0x011fce00078e02ff */
.L_x_80:
[----:B------:R-:W0:Y:S02]  /*0440*/  LDC.64 R20, c[0x0][0x3c8] ;  /* 0x0000f200ff147b82 */ /* 0x000e240000000a00 */
[----:B0-----:R-:W2:Y:S04]  /*0450*/  LDG.E R50, desc[UR6][R20.64] ;  /* 0x0000000614327981 */ /* 0x001ea8000c1e1900 */
[----:B-----5:R0:W5:Y:S01]  /*0460*/  LDG.E R51, desc[UR6][R20.64+0x4] ;  /* 0x0000040614337981 */ /* 0x020162000c1e1900 */
[----:B------:R-:W-:Y:S08]  /*0470*/  F2F.F64.F32 R14, R47 ;  /* 0x0000002f000e7310 */ /* 0x000ff00000201800 */
[----:B------:R-:W-:Y:S08]  /*0480*/  F2F.F64.F32 R16, R48 ;  /* 0x0000003000107310 */ /* 0x000ff00000201800 */
        /* <DEDUP_REMOVED lines=10> */
[----:B------:R-:W-:Y:S01]  /*0530*/  LOP3.LUT R0, R13, 0x7fffffff, RZ, 0xc0, !PT ;  /* 0x7fffffff0d007812 */ /* 0x000fe200078ec0ff */
[----:B------:R-:W-:Y:S01]  /*0540*/  IMAD.MOV.U32 R20, RZ, RZ, R12 ;  /* 0x000000ffff147224 */ /* 0x000fe200078e000c */
[----:B------:R-:W-:Y:S01]  /*0550*/  MOV R2, 0x590 ;  /* 0x0000059000027802 */ /* 0x000fe20000000f00 */
[----:B------:R-:W-:Y:S01]  /*0560*/  IMAD.MOV.U32 R21, RZ, RZ, R13 ;  /* 0x000000ffff157224 */ /* 0x000fe200078e000d */
[----:B------:R-:W-:-:S07]  /*0570*/  IADD3 R24, PT, PT, R0, -0x100000, RZ ;  /* 0xfff0000000187810 */ /* 0x000fce0007ffe0ff */
[----:B-----5:R-:W-:Y:S05]  /*0580*/  CALL.REL.NOINC `($__internal_2_$__cuda_sm20_dblrcp_rn_slowpath_v3) ;  /* 0x0000002400107944 */ /* 0x020fea0003c00000 */
[----:B------:R-:W-:Y:S02]  /*0590*/  IMAD.MOV.U32 R4, RZ, RZ, R22 ;  /* 0x000000ffff047224 */ /* 0x000fe400078e0016 */
[----:B------:R-:W-:-:S07]  /*05a0*/  IMAD.MOV.U32 R5, RZ, RZ, R23 ;  /* 0x000000ffff057224 */ /* 0x000fce00078e0017 */
.L_x_40:
[----:B-----5:R-:W0:Y:S08]  /*05b0*/  I2F.F64 R18, R51 ;  /* 0x0000003300127312 */ /* 0x020e300000201c00 */
        /* <DEDUP_REMOVED lines=10> */
[----:B------:R-:W-:Y:S01]  /*0660*/  LOP3.LUT R2, R19, 0x7fffffff, RZ, 0xc0, !PT ;  /* 0x7fffffff13027812 */ /* 0x000fe200078ec0ff */
[----:B------:R-:W-:Y:S01]  /*0670*/  IMAD.MOV.U32 R21, RZ, RZ, R19 ;  /* 0x000000ffff157224 */ /* 0x000fe200078e0013 */
[----:B------:R-:W-:-:S03]  /*0680*/  MOV R20, R18 ;  /* 0x0000001200147202 */ /* 0x000fc60000000f00 */
[----:B------:R-:W-:Y:S01]  /*0690*/  VIADD R24, R2, 0xfff00000 ;  /* 0xfff0000002187836 */ /* 0x000fe20000000000 */
[----:B------:R-:W-:-:S07]  /*06a0*/  MOV R2, 0x6c0 ;  /* 0x000006c000027802 */ /* 0x000fce0000000f00 */
[----:B------:R-:W-:Y:S05]  /*06b0*/  CALL.REL.NOINC `($__internal_2_$__cuda_sm20_dblrcp_rn_slowpath_v3) ;  /* 0x0000002000c47944 */ /* 0x000fea0003c00000 */
[----:B------:R-:W-:Y:S01]  /*06c0*/  IMAD.MOV.U32 R26, RZ, RZ, R22 ;  /* 0x000000ffff1a7224 */ /* 0x000fe200078e0016 */
[----:B------:R-:W-:-:S07]  /*06d0*/  MOV R27, R23 ;  /* 0x00000017001b7202 */ /* 0x000fce0000000f00 */
.L_x_41:
[----:B------:R0:W1:Y:S01]  /*06e0*/  F2F.F64.F32 R20, R0 ;  /* 0x0000000000147310 */ /* 0x0000620000201800 */
[----:B------:R-:W-:Y:S01]  /*06f0*/  I2FP.F32.S32 R3, R50 ;  /* 0x0000003200037245 */ /* 0x000fe20000201400 */
[----:B------:R-:W-:Y:S01]  /*0700*/  IMAD.MOV.U32 R22, RZ, RZ, 0x1 ;  /* 0x00000001ff167424 */ /* 0x000fe200078e00ff */
[----:B------:R-:W-:Y:S01]  /*0710*/  DSETP.MAX.AND P0, P1, RZ, R14, PT ;  /* 0x0000000eff00722a */ /* 0x000fe2000390f000 */
[----:B------:R-:W-:Y:S01]  /*0720*/  CS2R R28, SRZ ;  /* 0x00000000001c7805 */ /* 0x000fe2000001ff00 */
[----:B------:R-:W-:Y:S01]  /*0730*/  UMOV UR8, 0xe826d695 ;  /* 0xe826d69500087882 */ /* 0x000fe20000000000 */
[----:B------:R-:W-:Y:S01]  /*0740*/  FMUL R52, R0, R3 ;  /* 0x0000000300347220 */ /* 0x000fe20000400000 */
[----:B------:R-:W-:Y:S01]  /*0750*/  UMOV UR9, 0x3e112e0b ;  /* 0x3e112e0b00097882 */ /* 0x000fe20000000000 */
[----:B0-----:R-:W-:Y:S01]  /*0760*/  IMAD.MOV.U32 R0, RZ, RZ, R15 ;  /* 0x000000ffff007224 */ /* 0x001fe200078e000f */
[----:B------:R0:W2:Y:S01]  /*0770*/  F2F.F32.F64 R26, R26 ;  /* 0x0000001a001a7310 */ /* 0x0000a20000301000 */
[----:B------:R-:W-:Y:S01]  /*0780*/  I2FP.F32.S32 R53, R51 ;  /* 0x0000003300357245 */ /* 0x000fe20000201400 */
[----:B------:R-:W-:Y:S01]  /*0790*/  IMAD.MOV.U32 R33, RZ, RZ, R17 ;  /* 0x000000ffff217224 */ /* 0x000fe200078e0011 */
[----:B------:R-:W-:Y:S01]  /*07a0*/  BSSY.RECONVERGENT B1, `(.L_x_42) ;  /* 0x0000034000017945 */ /* 0x000fe20003800200 */
[----:B------:R-:W-:-:S04]  /*07b0*/  FSEL R29, R29, R0, P0 ;  /* 0x000000001d1d7208 */ /* 0x000fc80000000000 */
[----:B-1----:R-:W1:Y:S01]  /*07c0*/  MUFU.RCP64H R23, R21 ;  /* 0x0000001500177308 */ /* 0x002e620000001800 */
[----:B------:R-:W-:Y:S01]  /*07d0*/  @P1 LOP3.LUT R29, R0, 0x80000, RZ, 0xfc, !PT ;  /* 0x00080000001d1812 */ /* 0x000fe200078efcff */
[----:B0-----:R-:W-:Y:S02]  /*07e0*/  IMAD.MOV.U32 R27, RZ, RZ, R16 ;  /* 0x000000ffff1b7224 */ /* 0x001fe400078e0010 */
[----:B--2---:R-:W-:-:S04]  /*07f0*/  FMUL R53, R26, R53 ;  /* 0x000000351a357220 */ /* 0x004fc80000400000 */
[----:B------:R-:W0:Y:S01]  /*0800*/  F2F.F64.F32 R2, R52 ;  /* 0x0000003400027310 */ /* 0x000e220000201800 */
[----:B-1----:R-:W-:Y:S02]  /*0810*/  DFMA R4, -R20, R22, 1 ;  /* 0x3ff000001404742b */ /* 0x002fe40000000116 */
[----:B0-----:R-:W-:-:S06]  /*0820*/  DADD R2, R2, -UR8 ;  /* 0x8000000802027e29 */ /* 0x001fcc0008000000 */
[----:B------:R-:W-:Y:S01]  /*0830*/  DFMA R24, R4, R4, R4 ;  /* 0x000000040418722b */ /* 0x000fe20000000004 */
[----:B------:R-:W-:-:S05]  /*0840*/  IMAD.MOV.U32 R5, RZ, RZ, R14 ;  /* 0x000000ffff057224 */ /* 0x000fca00078e000e */
[----:B------:R-:W-:Y:S02]  /*0850*/  SEL R4, R28, R5, P0 ;  /* 0x000000051c047207 */ /* 0x000fe40000000000 */
[----:B------:R-:W-:Y:S01]  /*0860*/  DFMA R24, R22, R24, R22 ;  /* 0x000000181618722b */ /* 0x000fe20000000016 */
[----:B------:R-:W-:Y:S01]  /*0870*/  MOV R5, R29 ;  /* 0x0000001d00057202 */ /* 0x000fe20000000f00 */
[----:B------:R-:W-:-:S04]  /*0880*/  IMAD.MOV.U32 R22, RZ, RZ, R2 ;  /* 0x000000ffff167224 */ /* 0x000fc800078e0002 */
[----:B------:R-:W-:Y:S01]  /*0890*/  IMAD.MOV.U32 R0, RZ, RZ, R5 ;  /* 0x000000ffff007224 */ /* 0x000fe200078e0005 */
[----:B------:R-:W-:Y:S02]  /*08a0*/  DSETP.MIN.AND P0, P1, R2, R4, PT ;  /* 0x000000040200722a */ /* 0x000fe40003900000 */
[----:B------:R-:W-:-:S04]  /*08b0*/  DFMA R28, -R20, R24, 1 ;  /* 0x3ff00000141c742b */ /* 0x000fc80000000118 */
[----:B------:R-:W-:Y:S02]  /*08c0*/  FSEL R23, R3, R0, P0 ;  /* 0x0000000003177208 */ /* 0x000fe40000000000 */
[----:B------:R-:W-:Y:S02]  /*08d0*/  SEL R22, R22, R4, P0 ;  /* 0x0000000416167207 */ /* 0x000fe40000000000 */
[----:B------:R-:W-:Y:S01]  /*08e0*/  DFMA R2, R24, R28, R24 ;  /* 0x0000001c1802722b */ /* 0x000fe20000000018 */
[----:B------:R-:W0:Y:S01]  /*08f0*/  F2F.F64.F32 R4, R53 ;  /* 0x0000003500047310 */ /* 0x000e220000201800 */
[----:B------:R-:W-:Y:S02]  /*0900*/  MOV R24, RZ ;  /* 0x000000ff00187202 */ /* 0x000fe40000000f00 */
[----:B------:R-:W-:Y:S01]  /*0910*/  @P1 LOP3.LUT R23, R0, 0x80000, RZ, 0xfc, !PT ;  /* 0x0008000000171812 */ /* 0x000fe200078efcff */
[----:B------:R-:W-:Y:S01]  /*0920*/  DSETP.MAX.AND P0, P1, RZ, R16, PT ;  /* 0x00000010ff00722a */ /* 0x000fe2000390f000 */
[----:B------:R-:W-:-:S04]  /*0930*/  IMAD.MOV.U32 R0, RZ, RZ, RZ ;  /* 0x000000ffff007224 */ /* 0x000fc800078e00ff */
[----:B------:R-:W-:Y:S01]  /*0940*/  DMUL R28, R22, R2 ;  /* 0x00000002161c7228 */ /* 0x000fe20000000000 */
[----:B------:R-:W-:Y:S01]  /*0950*/  FSEL R35, R24, R33, P0 ;  /* 0x0000002118237208 */ /* 0x000fe20000000000 */
[----:B0-----:R-:W-:-:S06]  /*0960*/  DADD R24, R4, -UR8 ;  /* 0x8000000804187e29 */ /* 0x001fcc0008000000 */
[----:B------:R-:W-:Y:S01]  /*0970*/  DFMA R30, -R20, R28, R22 ;  /* 0x0000001c141e722b */ /* 0x000fe20000000116 */
[----:B------:R-:W-:Y:S02]  /*0980*/  @P1 LOP3.LUT R35, R33, 0x80000, RZ, 0xfc, !PT ;  /* 0x0008000021231812 */ /* 0x000fe400078efcff */
[----:B------:R-:W-:Y:S02]  /*0990*/  SEL R4, R0, R27, P0 ;  /* 0x0000001b00047207 */ /* 0x000fe40000000000 */
[----:B------:R-:W-:Y:S01]  /*09a0*/  FSETP.GEU.AND P1, PT, |R23|, 6.5827683646048100446e-37, PT ;  /* 0x036000001700780b */ /* 0x000fe20003f2e200 */
[----:B------:R-:W-:Y:S02]  /*09b0*/  IMAD.MOV.U32 R5, RZ, RZ, R35 ;  /* 0x000000ffff057224 */ /* 0x000fe400078e0023 */
[----:B------:R-:W-:Y:S01]  /*09c0*/  DFMA R2, R2, R30, R28 ;  /* 0x0000001e0202722b */ /* 0x000fe2000000001c */
[----:B------:R-:W-:Y:S01]  /*09d0*/  MOV R0, R24 ;  /* 0x0000001800007202 */ /* 0x000fe20000000f00 */
[----:B------:R-:W-:-:S02]  /*09e0*/  IMAD.MOV.U32 R28, RZ, RZ, R5 ;  /* 0x000000ffff1c7224 */ /* 0x000fc400078e0005 */
[----:B------:R-:W-:-:S06]  /*09f0*/  DSETP.MIN.AND P2, P3, R24, R4, PT ;  /* 0x000000041800722a */ /* 0x000fcc0003b40000 */
[----:B------:R-:W-:Y:S01]  /*0a00*/  FFMA R27, RZ, R21, R3 ;  /* 0x00000015ff1b7223 */ /* 0x000fe20000000003 */
[----:B------:R-:W-:Y:S02]  /*0a10*/  FSEL R25, R25, R28, P2 ;  /* 0x0000001c19197208 */ /* 0x000fe40001000000 */
[----:B------:R-:W-:Y:S02]  /*0a20*/  SEL R24, R0, R4, P2 ;  /* 0x0000000400187207 */ /* 0x000fe40001000000 */
[----:B------:R-:W-:-:S03]  /*0a30*/  FSETP.GT.AND P0, PT, |R27|, 1.469367938527859385e-39, PT ;  /* 0x001000001b00780b */ /* 0x000fc60003f04200 */
[----:B------:R-:W-:-:S10]  /*0a40*/  @P3 LOP3.LUT R25, R28, 0x80000, RZ, 0xfc, !PT ;  /* 0x000800001c193812 */ /* 0x000fd400078efcff */
[----:B------:R-:W-:Y:S05]  /*0a50*/  @P0 BRA P1, `(.L_x_43) ;  /* 0x0000000000200947 */ /* 0x000fea0000800000 */
[----:B------:R-:W-:Y:S01]  /*0a60*/  IMAD.MOV.U32 R32, RZ, RZ, R22 ;  /* 0x000000ffff207224 */ /* 0x000fe200078e0016 */
[----:B------:R-:W-:Y:S01]  /*0a70*/  MOV R36, R20 ;  /* 0x0000001400247202 */ /* 0x000fe20000000f00 */
[----:B------:R-:W-:Y:S01]  /*0a80*/  IMAD.MOV.U32 R33, RZ, RZ, R23 ;  /* 0x000000ffff217224 */ /* 0x000fe200078e0017 */
[----:B------:R-:W-:Y:S01]  /*0a90*/  MOV R0, 0xac0 ;  /* 0x00000ac000007802 */ /* 0x000fe20000000f00 */
[----:B------:R-:W-:-:S07]  /*0aa0*/  IMAD.MOV.U32 R35, RZ, RZ, R21 ;  /* 0x000000ffff237224 */ /* 0x000fce00078e0015 */
[----:B------:R-:W-:Y:S05]  /*0ab0*/  CALL.REL.NOINC `($__internal_3_$__cuda_sm20_div_rn_f64_full) ;  /* 0x00000020005c7944 */ /* 0x000fea0003c00000 */
[----:B------:R-:W-:Y:S02]  /*0ac0*/  IMAD.MOV.U32 R2, RZ, RZ, R40 ;  /* 0x000000ffff027224 */ /* 0x000fe400078e0028 */
[----:B------:R-:W-:-:S07]  /*0ad0*/  IMAD.MOV.U32 R3, RZ, RZ, R41 ;  /* 0x000000ffff037224 */ /* 0x000fce00078e0029 */
.L_x_43:
[----:B------:R-:W-:Y:S05]  /*0ae0*/  BSYNC.RECONVERGENT B1 ;  /* 0x0000000000017941 */ /* 0x000fea0003800200 */
.L_x_42:
[----:B------:R-:W0:Y:S01]  /*0af0*/  F2F.F64.F32 R26, R26 ;  /* 0x0000001a001a7310 */ /* 0x000e220000201800 */
[----:B------:R-:W-:Y:S01]  /*0b00*/  MOV R4, 0x1 ;  /* 0x0000000100047802 */ /* 0x000fe20000000f00 */
[----:B------:R-:W-:Y:S01]  /*0b10*/  BSSY.RECONVERGENT B1, `(.L_x_44) ;  /* 0x0000018000017945 */ /* 0x000fe20003800200 */
[----:B------:R-:W-:-:S05]  /*0b20*/  FSETP.GEU.AND P1, PT, |R25|, 6.5827683646048100446e-37, PT ;  /* 0x036000001900780b */ /* 0x000fca0003f2e200 */
[----:B0-----:R-:W0:Y:S02]  /*0b30*/  MUFU.RCP64H R5, R27 ;  /* 0x0000001b00057308 */ /* 0x001e240000001800 */
[----:B0-----:R-:W-:-:S08]  /*0b40*/  DFMA R28, -R26, R4, 1 ;  /* 0x3ff000001a1c742b */ /* 0x001fd00000000104 */
[----:B------:R-:W-:-:S08]  /*0b50*/  DFMA R28, R28, R28, R28 ;  /* 0x0000001c1c1c722b */ /* 0x000fd0000000001c */
[----:B------:R-:W-:-:S08]  /*0b60*/  DFMA R28, R4, R28, R4 ;  /* 0x0000001c041c722b */ /* 0x000fd00000000004 */
[----:B------:R-:W-:-:S08]  /*0b70*/  DFMA R4, -R26, R28, 1 ;  /* 0x3ff000001a04742b */ /* 0x000fd0000000011c */
[----:B------:R-:W-:-:S08]  /*0b80*/  DFMA R4, R28, R4, R28 ;  /* 0x000000041c04722b */ /* 0x000fd0000000001c */
[----:B------:R-:W-:-:S08]  /*0b90*/  DMUL R28, R24, R4 ;  /* 0x00000004181c7228 */ /* 0x000fd00000000000 */
[----:B------:R-:W-:-:S08]  /*0ba0*/  DFMA R30, -R26, R28, R24 ;  /* 0x0000001c1a1e722b */ /* 0x000fd00000000118 */
[----:B------:R-:W-:Y:S01]  /*0bb0*/  DFMA R4, R4, R30, R28 ;  /* 0x0000001e0404722b */ /* 0x000fe2000000001c */
[----:B------:R-:W0:Y:S09]  /*0bc0*/  FRND.F64.FLOOR R28, R2 ;  /* 0x00000002001c7313 */ /* 0x000e320000305800 */
        /* <DEDUP_REMOVED lines=9> */
[----:B------:R-:W-:Y:S05]  /*0c60*/  CALL.REL.NOINC `($__internal_3_$__cuda_sm20_div_rn_f64_full) ;  /* 0x0000001c00f07944 */ /* 0x000fea0003c00000 */
[----:B------:R-:W-:Y:S01]  /*0c70*/  IMAD.MOV.U32 R4, RZ, RZ, R40 ;  /* 0x000000ffff047224 */ /* 0x000fe200078e0028 */
[----:B------:R-:W-:-:S07]  /*0c80*/  MOV R5, R41 ;  /* 0x0000002900057202 */ /* 0x000fce0000000f00 */
.L_x_45:
[----:B------:R-:W-:Y:S05]  /*0c90*/  BSYNC.RECONVERGENT B1 ;  /* 0x0000000000017941 */ /* 0x000fea0003800200 */
.L_x_44:
        /* <DEDUP_REMOVED lines=23> */
[----:B------:R-:W-:Y:S01]  /*0e10*/  MOV R2, R40 ;  /* 0x0000002800027202 */ /* 0x000fe20000000f00 */
[----:B------:R-:W-:-:S07]  /*0e20*/  IMAD.MOV.U32 R3, RZ, RZ, R41 ;  /* 0x000000ffff037224 */ /* 0x000fce00078e0029 */
.L_x_47:
[----:B------:R-:W-:Y:S05]  /*0e30*/  BSYNC.RECONVERGENT B1 ;  /* 0x0000000000017941 */ /* 0x000fea0003800200 */
.L_x_46:
        /* <DEDUP_REMOVED lines=20> */
[----:B------:R-:W-:Y:S05]  /*0f80*/  CALL.REL.NOINC `($__internal_3_$__cuda_sm20_div_rn_f64_full) ;  /* 0x0000001c00287944 */ /* 0x000fea0003c00000 */
[----:B------:R-:W-:Y:S02]  /*0f90*/  IMAD.MOV.U32 R4, RZ, RZ, R40 ;  /* 0x000000ffff047224 */ /* 0x000fe400078e0028 */
[----:B------:R-:W-:-:S07]  /*0fa0*/  IMAD.MOV.U32 R5, RZ, RZ, R41 ;  /* 0x000000ffff057224 */ /* 0x000fce00078e0029 */
.L_x_49:
[----:B------:R-:W-:Y:S05]  /*0fb0*/  BSYNC.RECONVERGENT B1 ;  /* 0x0000000000017941 */ /* 0x000fea0003800200 */
.L_x_48:
[----:B------:R-:W0:Y:S01]  /*0fc0*/  MUFU.RCP64H R33, R21 ;  /* 0x0000001500217308 */ /* 0x000e220000001800 */
[----:B------:R-:W-:Y:S01]  /*0fd0*/  MOV R32, 0x1 ;  /* 0x0000000100207802 */ /* 0x000fe20000000f00 */
[----:B------:R-:W-:Y:S05]  /*0fe0*/  BSSY.RECONVERGENT B1, `(.L_x_50) ;  /* 0x0000015000017945 */ /* 0x000fea0003800200 */
        /* <DEDUP_REMOVED lines=9> */
[----:B------:R-:W-:Y:S01]  /*1080*/  DFMA R28, R36, R22, R28 ;  /* 0x00000016241c722b */ /* 0x000fe2000000001c */
[----:B------:R-:W-:-:S09]  /*1090*/  VIADD R22, R50, 0xffffffff ;  /* 0xffffffff32167836 */ /* 0x000fd20000000000 */
[----:B------:R-:W-:-:S05]  /*10a0*/  FFMA R0, RZ, R21, R29 ;  /* 0x00000015ff007223 */ /* 0x000fca000000001d */
[----:B------:R-:W-:-:S13]  /*10b0*/  FSETP.GT.AND P0, PT, |R0|, 1.469367938527859385e-39, PT ;  /* 0x001000000000780b */ /* 0x000fda0003f04200 */
[----:B------:R-:W-:Y:S05]  /*10c0*/  @P0 BRA P1, `(.L_x_51) ;  /* 0x0000000000180947 */ /* 0x000fea0000800000 */
[----:B------:R-:W-:Y:S01]  /*10d0*/  IMAD.MOV.U32 R36, RZ, RZ, R20 ;  /* 0x000000ffff247224 */ /* 0x000fe200078e0014 */
[----:B------:R-:W-:Y:S02]  /*10e0*/  MOV R35, R21 ;  /* 0x0000001500237202 */ /* 0x000fe40000000f00 */
[----:B------:R-:W-:-:S07]  /*10f0*/  MOV R0, 0x1110 ;  /* 0x0000111000007802 */ /* 0x000fce0000000f00 */
[----:B------:R-:W-:Y:S05]  /*1100*/  CALL.REL.NOINC `($__internal_3_$__cuda_sm20_div_rn_f64_full) ;  /* 0x0000001800c87944 */ /* 0x000fea0003c00000 */
[----:B------:R-:W-:Y:S02]  /*1110*/  IMAD.MOV.U32 R28, RZ, RZ, R40 ;  /* 0x000000ffff1c7224 */ /* 0x000fe400078e0028 */
[----:B------:R-:W-:-:S07]  /*1120*/  IMAD.MOV.U32 R29, RZ, RZ, R41 ;  /* 0x000000ffff1d7224 */ /* 0x000fce00078e0029 */
.L_x_51:
[----:B------:R-:W-:Y:S05]  /*1130*/  BSYNC.RECONVERGENT B1 ;  /* 0x0000000000017941 */ /* 0x000fea0003800200 */
.L_x_50:
[----:B------:R-:W0:Y:S01]  /*1140*/  MUFU.RCP64H R33, R27 ;  /* 0x0000001b00217308 */ /* 0x000e220000001800 */
[----:B------:R-:W-:Y:S01]  /*1150*/  MOV R32, 0x1 ;  /* 0x0000000100207802 */ /* 0x000fe20000000f00 */
[----:B------:R-:W-:Y:S01]  /*1160*/  DADD R30, R24, -R30 ;  /* 0x00000000181e7229 */ /* 0x000fe2000000081e */
[----:B------:R-:W-:Y:S01]  /*1170*/  BSSY.RECONVERGENT B1, `(.L_x_52) ;  /* 0x0000020000017945 */ /* 0x000fe20003800200 */
[----:B------:R-:W-:Y:S01]  /*1180*/  IMAD.MOV.U32 R25, RZ, RZ, 0x3fe00000 ;  /* 0x3fe00000ff197424 */ /* 0x000fe200078e00ff */
[----:B------:R-:W-:Y:S01]  /*1190*/  IADD3 R51, PT, PT, R51, -0x1, RZ ;  /* 0xffffffff33337810 */ /* 0x000fe20007ffe0ff */
[----:B------:R-:W-:Y:S02]  /*11a0*/  IMAD.MOV.U32 R24, RZ, RZ, RZ ;  /* 0x000000ffff187224 */ /* 0x000fe400078e00ff */
[----:B------:R-:W1:Y:S01]  /*11b0*/  I2F.F64 R22, R22 ;  /* 0x0000001600167312 */ /* 0x000e620000201c00 */
[----:B------:R-:W-:-:S03]  /*11c0*/  LOP3.LUT R25, R25, 0x80000000, R29, 0xb8, !PT ;  /* 0x8000000019197812 */ /* 0x000fc600078eb81d */
[----:B------:R-:W-:Y:S01]  /*11d0*/  FSETP.GEU.AND P1, PT, |R31|, 6.5827683646048100446e-37, PT ;  /* 0x036000001f00780b */ /* 0x000fe20003f2e200 */
[----:B0-----:R-:W-:Y:S02]  /*11e0*/  DFMA R34, -R26, R32, 1 ;  /* 0x3ff000001a22742b */ /* 0x001fe40000000120 */
[----:B-1----:R-:W-:-:S06]  /*11f0*/  DSETP.GEU.AND P0, PT, R28, R22, PT ;  /* 0x000000161c00722a */ /* 0x002fcc0003f0e000 */
[----:B------:R-:W-:-:S08]  /*1200*/  DFMA R34, R34, R34, R34 ;  /* 0x000000222222722b */ /* 0x000fd00000000022 */
[----:B------:R-:W-:-:S08]  /*1210*/  DFMA R34, R32, R34, R32 ;  /* 0x000000222022722b */ /* 0x000fd00000000020 */
[----:B------:R-:W-:-:S08]  /*1220*/  DFMA R32, -R26, R34, 1 ;  /* 0x3ff000001a20742b */ /* 0x000fd00000000122 */
[----:B------:R-:W-:Y:S02]  /*1230*/  DFMA R36, R34, R32, R34 ;  /* 0x000000202224722b */ /* 0x000fe40000000022 */
[----:B------:R-:W-:-:S06]  /*1240*/  DADD.RZ R32, R24, R28 ;  /* 0x0000000018207229 */ /* 0x000fcc000000c01c */
[----:B------:R-:W-:-:S04]  /*1250*/  DMUL R34, R36, R30 ;  /* 0x0000001e24227228 */ /* 0x000fc80000000000 */
[----:B------:R-:W0:Y:S04]  /*1260*/  FRND.F64.TRUNC R32, R32 ;  /* 0x0000002000207313 */ /* 0x000e28000030d800 */
[----:B------:R-:W-:-:S08]  /*1270*/  DFMA R24, -R26, R34, R30 ;  /* 0x000000221a18722b */ /* 0x000fd0000000011e */
[----:B------:R-:W-:Y:S01]  /*1280*/  DFMA R24, R36, R24, R34 ;  /* 0x000000182418722b */ /* 0x000fe20000000022 */
[----:B0-----:R-:W-:Y:S02]  /*1290*/  FSEL R28, R22, R32, P0 ;  /* 0x00000020161c7208 */ /* 0x001fe40000000000 */
[----:B------:R-:W-:-:S04]  /*12a0*/  FSEL R29, R23, R33, P0 ;  /* 0x00000021171d7208 */ /* 0x000fc80000000000 */
[----:B------:R0:W1:Y:S03]  /*12b0*/  F2I.F64.TRUNC R23, R28 ;  /* 0x0000001c00177311 */ /* 0x000066000030d100 */
[----:B------:R-:W-:-:S05]  /*12c0*/  FFMA R0, RZ, R27, R25 ;  /* 0x0000001bff007223 */ /* 0x000fca0000000019 */
[----:B------:R-:W-:-:S13]  /*12d0*/  FSETP.GT.AND P0, PT, |R0|, 1.469367938527859385e-39, PT ;  /* 0x001000000000780b */ /* 0x000fda0003f04200 */
[----:B01----:R-:W-:Y:S05]  /*12e0*/  @P0 BRA P1, `(.L_x_53) ;  /* 0x0000000000200947 */ /* 0x003fea0000800000 */
        /* <DEDUP_REMOVED lines=8> */
.L_x_53:
[----:B------:R-:W-:Y:S05]  /*1370*/  BSYNC.RECONVERGENT B1 ;  /* 0x0000000000017941 */ /* 0x000fea0003800200 */
.L_x_52:
[----:B------:R-:W-:Y:S01]  /*1380*/  IMAD.MOV.U32 R31, RZ, RZ, 0x3fe00000 ;  /* 0x3fe00000ff1f7424 */ /* 0x000fe200078e00ff */
[----:B------:R-:W0:Y:S01]  /*1390*/  I2F.F64 R28, R51 ;  /* 0x00000033001c7312 */ /* 0x000e220000201c00 */
[----:B------:R-:W-:Y:S01]  /*13a0*/  IMAD.MOV.U32 R30, RZ, RZ, RZ ;  /* 0x000000ffff1e7224 */ /* 0x000fe200078e00ff */
[----:B------:R-:W-:Y:S02]  /*13b0*/  BSSY.RECONVERGENT B1, `(.L_x_54) ;  /* 0x00000fe000017945 */ /* 0x000fe40003800200 */
[----:B------:R-:W-:-:S06]  /*13c0*/  LOP3.LUT R31, R31, 0x80000000, R25, 0xb8, !PT ;  /* 0x800000001f1f7812 */ /* 0x000fcc00078eb819 */
[----:B------:R-:W-:Y:S02]  /*13d0*/  DADD.RZ R30, R30, R24 ;  /* 0x000000001e1e7229 */ /* 0x000fe4000000c018 */
[----:B0-----:R-:W-:-:S08]  /*13e0*/  DSETP.GEU.AND P0, PT, R24, R28, PT ;  /* 0x0000001c1800722a */ /* 0x001fd00003f0e000 */
[----:B------:R-:W0:Y:S02]  /*13f0*/  FRND.F64.TRUNC R30, R30 ;  /* 0x0000001e001e7313 */ /* 0x000e24000030d800 */
[----:B0-----:R-:W-:Y:S02]  /*1400*/  FSEL R24, R28, R30, P0 ;  /* 0x0000001e1c187208 */ /* 0x001fe40000000000 */
[----:B------:R-:W-:Y:S02]  /*1410*/  FSEL R25, R29, R31, P0 ;  /* 0x0000001f1d197208 */ /* 0x000fe40000000000 */
[----:B------:R-:W-:Y:S02]  /*1420*/  FSETP.GTU.AND P0, PT, R47, RZ, PT ;  /* 0x000000ff2f00720b */ /* 0x000fe40003f0c000 */
[----:B------:R-:W0:Y:S02]  /*1430*/  F2I.F64.TRUNC R24, R24 ;  /* 0x0000001800187311 */ /* 0x000e24000030d100 */
[----:B0-----:R-:W-:-:S05]  /*1440*/  IMAD R23, R50, R24, R23 ;  /* 0x0000001832177224 */ /* 0x001fca00078e0217 */
[----:B------:R-:W-:-:S04]  /*1450*/  SHF.L.U32 R23, R23, 0x2, RZ ;  /* 0x0000000217177819 */ /* 0x000fc800000006ff */
[----:B------:R-:W-:Y:S05]  /*1460*/  @P0 BRA `(.L_x_55) ;  /* 0x0000000400b80947 */ /* 0x000fea0003800000 */
[----:B------:R-:W-:Y:S01]  /*1470*/  FSETP.GTU.AND P0, PT, R48, RZ, PT ;  /* 0x000000ff3000720b */ /* 0x000fe20003f0c000 */
[----:B------:R-:W-:-:S12]  /*1480*/  BSSY.RELIABLE B2, `(.L_x_56) ;  /* 0x0000035000027945 */ /* 0x000fd80003800100 */
[----:B------:R-:W-:Y:S05]  /*1490*/  @P0 BRA `(.L_x_57) ;  /* 0x0000000000cc0947 */ /* 0x000fea0003800000 */
        /* <DEDUP_REMOVED lines=23> */
.L_x_59:
[----:B------:R-:W-:Y:S05]  /*1610*/  BSYNC.RECONVERGENT B3 ;  /* 0x0000000000037941 */ /* 0x000fea0003800200 */
.L_x_58:
        /* <DEDUP_REMOVED lines=23> */
.L_x_61:
[----:B------:R-:W-:Y:S05]  /*1790*/  BSYNC.RECONVERGENT B3 ;  /* 0x0000000000037941 */ /* 0x000fea0003800200 */
.L_x_60:
[----:B------:R-:W-:-:S14]  /*17a0*/  DSETP.GEU.AND P0, PT, R2, R4, PT ;  /* 0x000000040200722a */ /* 0x000fdc0003f0e000 */
[----:B------:R-:W-:Y:S05]  /*17b0*/  @!P0 BREAK.RELIABLE B2 ;  /* 0x0000000000028942 */ /* 0x000fea0003800100 */
[----:B------:R-:W-:Y:S05]  /*17c0*/  @!P0 BRA `(.L_x_62) ;  /* 0x0000000800f08947 */ /* 0x000fea0003800000 */
.L_x_57:
[----:B------:R-:W-:Y:S05]  /*17d0*/  BSYNC.RELIABLE B2 ;  /* 0x0000000000027941 */ /* 0x000fea0003800100 */
.L_x_56:
[----:B------:R-:W-:-:S13]  /*17e0*/  FSETP.GE.AND P0, PT, R48, R53, PT ;  /* 0x000000353000720b */ /* 0x000fda0003f06000 */
[----:B------:R-:W-:Y:S05]  /*17f0*/  @!P0 BRA `(.L_x_63) ;  /* 0x0000000000cc8947 */ /* 0x000fea0003800000 */
        /* <DEDUP_REMOVED lines=23> */
.L_x_65:
[----:B------:R-:W-:Y:S05]  /*1970*/  BSYNC.RECONVERGENT B2 ;  /* 0x0000000000027941 */ /* 0x000fea0003800200 */
.L_x_64:
[----:B------:R-:W0:Y:S01]  /*1980*/  MUFU.RCP64H R5, R21 ;  /* 0x0000001500057308 */ /* 0x000e220000001800 */
[----:B------:R-:W-:Y:S01]  /*1990*/  IMAD.MOV.U32 R4, RZ, RZ, 0x1 ;  /* 0x00000001ff047424 */ /* 0x000fe200078e00ff */
[----:B------:R-:W-:Y:S01]  /*19a0*/  DADD R32, -RZ, -R14 ;  /* 0x00000000ff207229 */ /* 0x000fe2000000090e */
[----:B------:R-:W-:Y:S01]  /*19b0*/  BSSY.RECONVERGENT B2, `(.L_x_66) ;  /* 0x0000014000027945 */ /* 0x000fe20003800200 */
[----:B------:R-:W-:-:S08]  /*19c0*/  DADD R18, -R18, R2 ;  /* 0x0000000012127229 */ /* 0x000fd00000000102 */
[----:B------:R-:W-:Y:S01]  /*19d0*/  FSETP.GEU.AND P1, PT, |R33|, 6.5827683646048100446e-37, PT ;  /* 0x036000002100780b */ /* 0x000fe20003f2e200 */
[----:B0-----:R-:W-:-:S08]  /*19e0*/  DFMA R12, -R20, R4, 1 ;  /* 0x3ff00000140c742b */ /* 0x001fd00000000104 */
[----:B------:R-:W-:-:S08]  /*19f0*/  DFMA R12, R12, R12, R12 ;  /* 0x0000000c0c0c722b */ /* 0x000fd0000000000c */
[----:B------:R-:W-:-:S08]  /*1a00*/  DFMA R12, R4, R12, R4 ;  /* 0x0000000c040c722b */ /* 0x000fd00000000004 */
[----:B------:R-:W-:-:S08]  /*1a10*/  DFMA R4, -R20, R12, 1 ;  /* 0x3ff000001404742b */ /* 0x000fd0000000010c */
[----:B------:R-:W-:-:S08]  /*1a20*/  DFMA R24, R12, R4, R12 ;  /* 0x000000040c18722b */ /* 0x000fd0000000000c */
[----:B------:R-:W-:-:S08]  /*1a30*/  DMUL R4, R14, -R24 ;  /* 0x800000180e047228 */ /* 0x000fd00000000000 */
[----:B------:R-:W-:-:S08]  /*1a40*/  DFMA R12, -R20, R4, -R14 ;  /* 0x00000004140c722b */ /* 0x000fd0000000090e */
[----:B------:R-:W-:-:S10]  /*1a50*/  DFMA R4, R24, R12, R4 ;  /* 0x0000000c1804722b */ /* 0x000fd40000000004 */
        /* <DEDUP_REMOVED lines=9> */
.L_x_67:
[----:B------:R-:W-:Y:S05]  /*1af0*/  BSYNC.RECONVERGENT B2 ;  /* 0x0000000000027941 */ /* 0x000fea0003800200 */
.L_x_66:
[----:B------:R-:W-:-:S14]  /*1b00*/  DSETP.GT.AND P0, PT, R18, R4, PT ;  /* 0x000000041200722a */ /* 0x000fdc0003f04000 */
[----:B------:R-:W-:Y:S01]  /*1b10*/  @P0 IADD3 R23, PT, PT, R23, 0x2, RZ ;  /* 0x0000000217170810 */ /* 0x000fe20007ffe0ff */
[----:B------:R-:W-:Y:S06]  /*1b20*/  @P0 BRA `(.L_x_62) ;  /* 0x0000000800180947 */ /* 0x000fec0003800000 */
.L_x_63:
[----:B------:R-:W-:Y:S01]  /*1b30*/  VIADD R23, R23, 0x3 ;  /* 0x0000000317177836 */ /* 0x000fe20000000000 */
[----:B------:R-:W-:Y:S06]  /*1b40*/  BRA `(.L_x_62) ;  /* 0x0000000800107947 */ /* 0x000fec0003800000 */
.L_x_55:
[----:B------:R-:W-:-:S13]  /*1b50*/  FSETP.GE.AND P0, PT, R47, R52, PT ;  /* 0x000000342f00720b */ /* 0x000fda0003f06000 */
[----:B------:R-:W-:Y:S05]  /*1b60*/  @!P0 BRA `(.L_x_68) ;  /* 0x0000000400c08947 */ /* 0x000fea0003800000 */
[----:B------:R-:W-:Y:S01]  /*1b70*/  FSETP.GTU.AND P0, PT, R48, RZ, PT ;  /* 0x000000ff3000720b */ /* 0x000fe20003f0c000 */
[----:B------:R-:W-:-:S12]  /*1b80*/  BSSY.RELIABLE B2, `(.L_x_69) ;  /* 0x0000035000027945 */ /* 0x000fd80003800100 */
[----:B------:R-:W-:Y:S05]  /*1b90*/  @P0 BRA `(.L_x_70) ;  /* 0x0000000000cc0947 */ /* 0x000fea0003800000 */
[----:B------:R-:W0:Y:S01]  /*1ba0*/  MUFU.RCP64H R3, R27 ;  /* 0x0000001b00037308 */ /* 0x000e220000001800 */
[----:B------:R-:W-:Y:S01]  /*1bb0*/  IMAD.MOV.U32 R2, RZ, RZ, 0x1 ;  /* 0x00000001ff027424 */ /* 0x000fe200078e00ff */
[----:B------:R-:W-:Y:S01]  /*1bc0*/  DADD R32, -RZ, -R16 ;  /* 0x00000000ff207229 */ /* 0x000fe20000000910 */
[----:B------:R-:W-:Y:S09]  /*1bd0*/  BSSY.RECONVERGENT B3, `(.L_x_71) ;  /* 0x0000013000037945 */ /* 0x000ff20003800200 */
        /* <DEDUP_REMOVED lines=12> */
[----:B------:R-:W-:Y:S01]  /*1ca0*/  MOV R36, R26 ;  /* 0x0000001a00247202 */ /* 0x000fe20000000f00 */
[----:B------:R-:W-:Y:S01]  /*1cb0*/  IMAD.MOV.U32 R35, RZ, RZ, R27 ;  /* 0x000000ffff237224 */ /* 0x000fe200078e001b */
[----:B------:R-:W-:-:S07]  /*1cc0*/  MOV R0, 0x1ce0 ;  /* 0x00001ce000007802 */ /* 0x000fce0000000f00 */
[----:B------:R-:W-:Y:S05]  /*1cd0*/  CALL.REL.NOINC `($__internal_3_$__cuda_sm20_div_rn_f64_full) ;  /* 0x0000000c00d47944 */ /* 0x000fea0003c00000 */
[----:B------:R-:W-:Y:S01]  /*1ce0*/  IMAD.MOV.U32 R2, RZ, RZ, R40 ;  /* 0x000000ffff027224 */ /* 0x000fe200078e0028 */
[----:B------:R-:W-:-:S07]  /*1cf0*/  MOV R3, R41 ;  /* 0x0000002900037202 */ /* 0x000fce0000000f00 */
.L_x_72:
[----:B------:R-:W-:Y:S05]  /*1d00*/  BSYNC.RECONVERGENT B3 ;  /* 0x0000000000037941 */ /* 0x000fea0003800200 */
.L_x_71:
        /* <DEDUP_REMOVED lines=23> */
.L_x_74:
[----:B------:R-:W-:Y:S05]  /*1e80*/  BSYNC.RECONVERGENT B3 ;  /* 0x0000000000037941 */ /* 0x000fea0003800200 */
.L_x_73:
[----:B------:R-:W-:-:S08]  /*1e90*/  DADD R4, -R12, R4 ;  /* 0x000000000c047229 */ /* 0x000fd00000000104 */
[----:B------:R-:W-:-:S14]  /*1ea0*/  DSETP.GT.AND P0, PT, R2, R4, PT ;  /* 0x000000040200722a */ /* 0x000fdc0003f04000 */
[----:B------:R-:W-:Y:S05]  /*1eb0*/  @P0 BREAK.RELIABLE B2 ;  /* 0x0000000000020942 */ /* 0x000fea0003800100 */
[----:B------:R-:W-:Y:S05]  /*1ec0*/  @P0 BRA `(.L_x_62) ;  /* 0x0000000400300947 */ /* 0x000fea0003800000 */
.L_x_70:
[----:B------:R-:W-:Y:S05]  /*1ed0*/  BSYNC.RELIABLE B2 ;  /* 0x0000000000027941 */ /* 0x000fea0003800100 */
.L_x_69:
[----:B------:R-:W-:-:S13]  /*1ee0*/  FSETP.GE.AND P0, PT, R48, R53, PT ;  /* 0x000000353000720b */ /* 0x000fda0003f06000 */
[----:B------:R-:W-:Y:S05]  /*1ef0*/  @!P0 BRA `(.L_x_75) ;  /* 0x0000000000d48947 */ /* 0x000fea0003800000 */
        /* <DEDUP_REMOVED lines=23> */
.L_x_77:
[----:B------:R-:W-:Y:S05]  /*2070*/  BSYNC.RECONVERGENT B2 ;  /* 0x0000000000027941 */ /* 0x000fea0003800200 */
.L_x_76:
[----:B------:R-:W0:Y:S01]  /*2080*/  MUFU.RCP64H R5, R21 ;  /* 0x0000001500057308 */ /* 0x000e220000001800 */
[----:B------:R-:W-:Y:S01]  /*2090*/  MOV R4, 0x1 ;  /* 0x0000000100047802 */ /* 0x000fe20000000f00 */
[----:B------:R-:W-:Y:S01]  /*20a0*/  BSSY.RECONVERGENT B2, `(.L_x_78) ;  /* 0x0000016000027945 */ /* 0x000fe20003800200 */
[----:B------:R-:W-:Y:S01]  /*20b0*/  FSETP.GEU.AND P1, PT, |R15|, 6.5827683646048100446e-37, PT ;  /* 0x036000000f00780b */ /* 0x000fe20003f2e200 */
[----:B------:R-:W-:-:S03]  /*20c0*/  DADD R18, -R18, R2 ;  /* 0x0000000012127229 */ /* 0x000fc60000000102 */
        /* <DEDUP_REMOVED lines=19> */
.L_x_79:
[----:B------:R-:W-:Y:S05]  /*2200*/  BSYNC.RECONVERGENT B2 ;  /* 0x0000000000027941 */ /* 0x000fea0003800200 */
.L_x_78:
[----:B------:R-:W-:-:S08]  /*2210*/  DADD R4, -R12, R4 ;  /* 0x000000000c047229 */ /* 0x000fd00000000104 */
[----:B------:R-:W-:-:S14]  /*2220*/  DSETP.GT.AND P0, PT, R18, R4, PT ;  /* 0x000000041200722a */ /* 0x000fdc0003f04000 */
[----:B------:R-:W-:Y:S01]  /*2230*/  @P0 VIADD R23, R23, 0x2 ;  /* 0x0000000217170836 */ /* 0x000fe20000000000 */
[----:B------:R-:W-:Y:S06]  /*2240*/  @P0 BRA `(.L_x_62) ;  /* 0x0000000000500947 */ /* 0x000fec0003800000 */
.L_x_75:
[----:B------:R-:W-:Y:S01]  /*2250*/  VIADD R23, R23, 0x1 ;  /* 0x0000000117177836 */ /* 0x000fe20000000000 */
[----:B------:R-:W-:Y:S06]  /*2260*/  BRA `(.L_x_62) ;  /* 0x0000000000487947 */ /* 0x000fec0003800000 */
.L_x_68:
[----:B------:R-:W-:-:S13]  /*2270*/  FSETP.GTU.AND P0, PT, R48, RZ, PT ;  /* 0x000000ff3000720b */ /* 0x000fda0003f0c000 */
[----:B------:R-:W-:Y:S05]  /*2280*/  @!P0 BRA `(.L_x_62) ;  /* 0x0000000000408947 */ /* 0x000fea0003800000 */
[----:B------:R-:W-:-:S13]  /*2290*/  FSETP.GE.AND P0, PT, R48, R53, PT ;  /* 0x000000353000720b */ /* 0x000fda0003f06000 */
[----:B------:R-:W-:Y:S01]  /*22a0*/  @P0 IADD3 R23, PT, PT, R23, 0x2, RZ ;  /* 0x0000000217170810 */ /* 0x000fe20007ffe0ff */
[----:B------:R-:W-:Y:S06]  /*22b0*/  @P0 BRA `(.L_x_62) ;  /* 0x0000000000340947 */ /* 0x000fec0003800000 */
[C---:B------:R-:W-:Y:S01]  /*22c0*/  DSETP.GEU.AND P0, PT, R2.reuse, R4, PT ;  /* 0x000000040200722a */ /* 0x040fe20003f0e000 */
[----:B------:R-:W-:Y:S01]  /*22d0*/  PLOP3.LUT P3, PT, PT, PT, PT, 0x8, 0x80 ;  /* 0x000000000080781c */ /* 0x000fe20003f6e170 */
[----:B------:R-:W-:Y:S01]  /*22e0*/  DADD R2, -R2, 1 ;  /* 0x3ff0000002027429 */ /* 0x000fe20000000100 */
[----:B------:R-:W-:-:S07]  /*22f0*/  PLOP3.LUT P2, PT, PT, PT, PT, 0x8, 0x80 ;  /* 0x000000000080781c */ /* 0x000fce0003f4e170 */
[----:B------:R-:W-:-:S04]  /*2300*/  DSETP.GEU.AND P1, PT, R2, R4, PT ;  /* 0x000000040200722a */ /* 0x000fc80003f2e000 */
[----:B------:R-:W-:Y:S02]  /*2310*/  @!P0 VIADD R0, R23, 0x2 ;  /* 0x0000000217008836 */ /* 0x000fe40000000000 */
[----:B------:R-:W-:Y:S02]  /*2320*/  @!P0 PLOP3.LUT P3, PT, P1, PT, PT, 0x80, 0x8 ;  /* 0x000000000008881c */ /* 0x000fe40000f6f070 */
[----:B------:R-:W-:-:S11]  /*2330*/  @P0 PLOP3.LUT P2, PT, P1, PT, PT, 0x80, 0x8 ;  /* 0x000000000008081c */ /* 0x000fd60000f4f070 */
[----:B------:R-:W-:-:S05]  /*2340*/  @P3 VIADD R0, R23, 0x3 ;  /* 0x0000000317003836 */ /* 0x000fca0000000000 */
[----:B------:R-:W-:-:S05]  /*2350*/  @!P0 MOV R23, R0 ;  /* 0x0000000000178202 */ /* 0x000fca0000000f00 */
[----:B------:R-:W-:Y:S02]  /*2360*/  @P0 VIADD R0, R23, 0x1 ;  /* 0x0000000117000836 */ /* 0x000fe40000000000 */
[----:B------:R-:W-:-:S05]  /*2370*/  @P2 IMAD.MOV R0, RZ, RZ, R23 ;  /* 0x000000ffff002224 */ /* 0x000fca00078e0217 */
[----:B------:R-:W-:-:S07]  /*2380*/  @P0 MOV R23, R0 ;  /* 0x0000000000170202 */ /* 0x000fce0000000f00 */
.L_x_62:
[----:B------:R-:W-:Y:S05]  /*2390*/  BSYNC.RECONVERGENT B1 ;  /* 0x0000000000017941 */ /* 0x000fea0003800200 */
.L_x_54:
[----:B------:R-:W-:Y:S05]  /*23a0*/  WARPSYNC.ALL ;  /* 0x0000000000007948 */ /* 0x000fea0003800000 */
[----:B------:R-:W-:Y:S01]  /*23b0*/  IMAD R0, R23, 0x6, RZ ;  /* 0x0000000617007824 */ /* 0x000fe200078e02ff */
[----:B------:R-:W0:Y:S01]  /*23c0*/  LDC.64 R30, c[0x0][0x3b8] ;  /* 0x0000ee00ff1e7b82 */ /* 0x000e220000000a00 */
[----:B------:R-:W-:Y:S01]  /*23d0*/  IMAD R13, R46, UR5, R23 ;  /* 0x000000052e0d7c24 */ /* 0x000fe2000f8e0217 */
[----:B------:R-:W2:Y:S02]  /*23e0*/  LDG.E R32, desc[UR6][R6.64] ;  /* 0x0000000606207981 */ /* 0x000ea4000c1e1900 */
[----:B------:R-:W-:-:S02]  /*23f0*/  SHF.R.S32.HI R2, RZ, 0x1f, R0 ;  /* 0x0000001fff027819 */ /* 0x000fc40000011400 */
[C---:B------:R-:W-:Y:S01]  /*2400*/  IADD3 R0, P0, PT, R49.reuse, R0, RZ ;  /* 0x0000000031007210 */ /* 0x040fe20007f1e0ff */
[----:B------:R-:W3:Y:S03]  /*2410*/  LDG.E R29, desc[UR6][R8.64] ;  /* 0x00000006081d7981 */ /* 0x000ee6000c1e1900 */
[----:B------:R-:W-:Y:S02]  /*2420*/  LEA.HI.X.SX32 R3, R49, R2, 0x1, P0 ;  /* 0x0000000231037211 */ /* 0x000fe400000f0eff */
[----:B------:R-:W-:-:S04]  /*2430*/  LEA R2, P0, R0, UR10, 0x2 ;  /* 0x0000000a00027c11 */ /* 0x000fc8000f8010ff */
[----:B------:R-:W-:-:S05]  /*2440*/  LEA.HI.X R3, R0, UR11, R3, 0x2, P0 ;  /* 0x0000000b00037c11 */ /* 0x000fca00080f1403 */
[----:B------:R-:W4:Y:S04]  /*2450*/  LDG.E R5, desc[UR6][R2.64+0x4] ;  /* 0x0000040602057981 */ /* 0x000f28000c1e1900 */
[----:B------:R-:W5:Y:S04]  /*2460*/  LDG.E R4, desc[UR6][R2.64] ;  /* 0x0000000602047981 */ /* 0x000f68000c1e1900 */
[----:B------:R-:W2:Y:S01]  /*2470*/  LDG.E R0, desc[UR6][R2.64+0x8] ;  /* 0x0000080602007981 */ /* 0x000ea2000c1e1900 */
[----:B------:R-:W-:-:S03]  /*2480*/  IMAD R13, R13, 0x6, RZ ;  /* 0x000000060d0d7824 */ /* 0x000fc600078e02ff */
[----:B------:R-:W3:Y:S01]  /*2490*/  LDG.E R19, desc[UR6][R2.64+0x10] ;  /* 0x0000100602137981 */ /* 0x000ee2000c1e1900 */
[----:B0-----:R-:W-:-:S03]  /*24a0*/  IMAD.WIDE R30, R13, 0x4, R30 ;  /* 0x000000040d1e7825 */ /* 0x001fc600078e021e */
[----:B------:R-:W3:Y:S04]  /*24b0*/  LDG.E R18, desc[UR6][R2.64+0xc] ;  /* 0x00000c0602127981 */ /* 0x000ee8000c1e1900 */
[----:B------:R-:W3:Y:S04]  /*24c0*/  LDG.E R21, desc[UR6][R30.64+0x10] ;  /* 0x000010061e157981 */ /* 0x000ee8000c1e1900 */
[----:B------:R-:W3:Y:S04]  /*24d0*/  LDG.E R22, desc[UR6][R30.64+0xc] ;  /* 0x00000c061e167981 */ /* 0x000ee8000c1e1900 */
[----:B------:R-:W3:Y:S04]  /*24e0*/  LDG.E R25, desc[UR6][R30.64+0x4] ;  /* 0x000004061e197981 */ /* 0x000ee8000c1e1900 */
[----:B------:R-:W3:Y:S04]  /*24f0*/  LDG.E R20, desc[UR6][R2.64+0x14] ;  /* 0x0000140602147981 */ /* 0x000ee8000c1e1900 */
[----:B------:R-:W3:Y:S04]  /*2500*/  LDG.E R23, desc[UR6][R30.64+0x14] ;  /* 0x000014061e177981 */ /* 0x000ee8000c1e1900 */
[----:B------:R-:W3:Y:S04]  /*2510*/  LDG.E R24, desc[UR6][R30.64] ;  /* 0x000000061e187981 */ /* 0x000ee8000c1e1900 */
[----:B------:R0:W3:Y:S01]  /*2520*/  LDG.E R26, desc[UR6][R30.64+0x8] ;  /* 0x000008061e1a7981 */ /* 0x0000e2000c1e1900 */
[----:B----4-:R-:W-:-:S04]  /*2530*/  FMUL R13, R5, R48 ;  /* 0x00000030050d7220 */ /* 0x010fc80000400000 */
[----:B-----5:R-:W-:-:S04]  /*2540*/  FFMA R13, R4, R47, R13 ;  /* 0x0000002f040d7223 */ /* 0x020fc8000000000d */
[----:B--2---:R-:W-:-:S04]  /*2550*/  FADD R28, R0, R13 ;  /* 0x0000000d001c7221 */ /* 0x004fc80000000000 */
[----:B------:R-:W1:Y:S01]  /*2560*/  F2F.F64.F32 R12, R28 ;  /* 0x0000001c000c7310 */ /* 0x000e620000201800 */
[-C--:B---3--:R-:W-:Y:S01]  /*2570*/  FMUL R33, R19, R48.reuse ;  /* 0x0000003013217220 */ /* 0x088fe20000400000 */
[----:B------:R-:W-:Y:S01]  /*2580*/  FMUL R35, R21, R48 ;  /* 0x0000003015237220 */ /* 0x000fe20000400000 */
[----:B-1----:R-:W-:Y:S02]  /*2590*/  DMUL R12, R12, R10 ;  /* 0x0000000a0c0c7228 */ /* 0x002fe40000000000 */
[-C--:B------:R-:W-:Y:S01]  /*25a0*/  FFMA R33, R18, R47.reuse, R33 ;  /* 0x0000002f12217223 */ /* 0x080fe20000000021 */
[----:B0-----:R-:W-:Y:S01]  /*25b0*/  FFMA R30, R22, R47, R35 ;  /* 0x0000002f161e7223 */ /* 0x001fe20000000023 */
[----:B------:R-:W-:Y:S01]  /*25c0*/  FMUL R35, R19, R32 ;  /* 0x0000002013237220 */ /* 0x000fe20000400000 */
[----:B------:R-:W-:-:S03]  /*25d0*/  FMUL R31, R25, R48 ;  /* 0x00000030191f7220 */ /* 0x000fc60000400000 */
[----:B------:R-:W-:Y:S01]  /*25e0*/  DFMA R12, R12, 0.5, R14 ;  /* 0x3fe000000c0c782b */ /* 0x000fe2000000000e */
[----:B------:R-:W-:Y:S01]  /*25f0*/  FADD R36, R20, R33 ;  /* 0x0000002114247221 */ /* 0x000fe20000000000 */
[----:B------:R-:W-:Y:S01]  /*2600*/  FADD R30, R23, R30 ;  /* 0x0000001e171e7221 */ /* 0x000fe20000000000 */
[----:B------:R-:W-:Y:S01]  /*2610*/  FFMA R35, R18, R29, R35 ;  /* 0x0000001d12237223 */ /* 0x000fe20000000023 */
[----:B------:R-:W-:Y:S01]  /*2620*/  FMUL R33, R5, R32 ;  /* 0x0000002005217220 */ /* 0x000fe20000400000 */
[----:B------:R-:W-:Y:S01]  /*2630*/  FFMA R31, R24, R47, R31 ;  /* 0x0000002f181f7223 */ /* 0x000fe2000000001f */
[----:B------:R-:W-:Y:S01]  /*2640*/  F2F.F32.F64 R27, R12 ;  /* 0x0000000c001b7310 */ /* 0x000fe20000301000 */
[----:B------:R-:W-:Y:S01]  /*2650*/  FADD R38, R30, R35 ;  /* 0x000000231e267221 */ /* 0x000fe20000000000 */
[----:B------:R-:W-:Y:S01]  /*2660*/  FFMA R28, R4, R29, R33 ;  /* 0x0000001d041c7223 */ /* 0x000fe20000000021 */
[----:B------:R-:W-:-:S05]  /*2670*/  FADD R31, R26, R31 ;  /* 0x0000001f1a1f7221 */ /* 0x000fca0000000000 */
[----:B------:R-:W0:Y:S01]  /*2680*/  F2F.F64.F32 R12, R36 ;  /* 0x00000024000c7310 */ /* 0x000e220000201800 */
[----:B------:R-:W-:-:S07]  /*2690*/  FADD R37, R31, R28 ;  /* 0x0000001c1f257221 */ /* 0x000fce0000000000 */
[----:B------:R-:W1:Y:S08]  /*26a0*/  F2F.F64.F32 R34, R38 ;  /* 0x0000002600227310 */ /* 0x000e700000201800 */
[----:B------:R-:W2:Y:S01]  /*26b0*/  F2F.F64.F32 R2, R32 ;  /* 0x0000002000027310 */ /* 0x000ea20000201800 */
[----:B0-----:R-:W-:-:S07]  /*26c0*/  DMUL R30, R12, R10 ;  /* 0x0000000a0c1e7228 */ /* 0x001fce0000000000 */
[----:B------:R-:W0:Y:S01]  /*26d0*/  F2F.F64.F32 R32, R37 ;  /* 0x0000002500207310 */ /* 0x000e220000201800 */
[----:B-1----:R-:W-:-:S07]  /*26e0*/  DMUL R34, R34, R10 ;  /* 0x0000000a22227228 */ /* 0x002fce0000000000 */
[----:B------:R-:W1:Y:S01]  /*26f0*/  F2F.F64.F32 R12, R29 ;  /* 0x0000001d000c7310 */ /* 0x000e620000201800 */
[----:B------:R-:W-:Y:S02]  /*2700*/  DFMA R30, R30, 0.5, R16 ;  /* 0x3fe000001e1e782b */ /* 0x000fe40000000010 */
[----:B--2---:R-:W-:Y:S02]  /*2710*/  DFMA R34, R34, 0.5, R2 ;  /* 0x3fe000002222782b */ /* 0x004fe40000000002 */
[----:B0-----:R-:W-:-:S03]  /*2720*/  DMUL R32, R32, R10 ;  /* 0x0000000a20207228 */ /* 0x001fc60000000000 */
[----:B------:R-:W0:Y:S05]  /*2730*/  F2F.F32.F64 R28, R30 ;  /* 0x0000001e001c7310 */ /* 0x000e2a0000301000 */
[----:B-1----:R-:W-:-:S03]  /*2740*/  DFMA R32, R32, 0.5, R12 ;  /* 0x3fe000002020782b */ /* 0x002fc6000000000c */
[----:B------:R-:W1:Y:S08]  /*2750*/  F2F.F32.F64 R34, R34 ;  /* 0x0000002200227310 */ /* 0x000e700000301000 */
[----:B------:R-:W2:Y:S01]  /*2760*/  F2F.F32.F64 R33, R32 ;  /* 0x0000002000217310 */ /* 0x000ea20000301000 */
[----:B0-----:R-:W-:-:S04]  /*2770*/  FMUL R36, R28, R25 ;  /* 0x000000191c247220 */ /* 0x001fc80000400000 */
[----:B------:R-:W-:Y:S01]  /*2780*/  FFMA R25, R27, R24, R36 ;  /* 0x000000181b197223 */ /* 0x000fe20000000024 */
[----:B------:R-:W-:Y:S01]  /*2790*/  FMUL R24, R28, R21 ;  /* 0x000000151c187220 */ /* 0x000fe20000400000 */
[-C--:B-1----:R-:W-:Y:S01]  /*27a0*/  FMUL R37, R5, R34.reuse ;  /* 0x0000002205257220 */ /* 0x082fe20000400000 */
[----:B------:R-:W-:Y:S02]  /*27b0*/  FMUL R21, R19, R34 ;  /* 0x0000002213157220 */ /* 0x000fe40000400000 */
[----:B------:R-:W-:Y:S01]  /*27c0*/  FFMA R24, R27, R22, R24 ;  /* 0x000000161b187223 */ /* 0x000fe20000000018 */
[----:B------:R-:W-:-:S03]  /*27d0*/  FADD R25, R26, R25 ;  /* 0x000000191a197221 */ /* 0x000fc60000000000 */
[----:B------:R-:W-:Y:S01]  /*27e0*/  FADD R24, R23, R24 ;  /* 0x0000001817187221 */ /* 0x000fe20000000000 */
[-C--:B--2---:R-:W-:Y:S01]  /*27f0*/  FFMA R36, R4, R33.reuse, R37 ;  /* 0x0000002104247223 */ /* 0x084fe20000000025 */
[----:B------:R-:W-:-:S03]  /*2800*/  FFMA R21, R18, R33, R21 ;  /* 0x0000002112157223 */ /* 0x000fc60000000015 */
[----:B------:R-:W-:Y:S01]  /*2810*/  FADD R36, R25, R36 ;  /* 0x0000002419247221 */ /* 0x000fe20000000000 */
[----:B------:R-:W-:-:S03]  /*2820*/  FADD R21, R24, R21 ;  /* 0x0000001518157221 */ /* 0x000fc60000000000 */
[----:B------:R-:W0:Y:S08]  /*2830*/  F2F.F64.F32 R22, R36 ;  /* 0x0000002400167310 */ /* 0x000e300000201800 */
[----:B------:R-:W1:Y:S01]  /*2840*/  F2F.F64.F32 R24, R21 ;  /* 0x0000001500187310 */ /* 0x000e620000201800 */
[-C--:B0-----:R-:W-:Y:S01]  /*2850*/  DFMA R22, R22, R10.reuse, R12 ;  /* 0x0000000a1616722b */ /* 0x081fe2000000000c */
[----:B------:R-:W0:Y:S01]  /*2860*/  LDC.64 R12, c[0x0][0x3c0] ;  /* 0x0000f000ff0c7b82 */ /* 0x000e220000000a00 */
[----:B-1----:R-:W-:-:S08]  /*2870*/  DFMA R24, R24, R10, R2 ;  /* 0x0000000a1818722b */ /* 0x002fd00000000002 */
[----:B------:R-:W1:Y:S08]  /*2880*/  F2F.F32.F64 R23, R22 ;  /* 0x0000001600177310 */ /* 0x000e700000301000 */
[----:B------:R-:W2:Y:S01]  /*2890*/  F2F.F32.F64 R25, R24 ;  /* 0x0000001800197310 */ /* 0x000ea20000301000 */
[----:B-1----:R1:W-:Y:S04]  /*28a0*/  STG.E desc[UR6][R8.64], R23 ;  /* 0x0000001708007986 */ /* 0x0023e8000c101906 */
[----:B--2---:R1:W-:Y:S04]  /*28b0*/  STG.E desc[UR6][R6.64], R25 ;  /* 0x0000001906007986 */ /* 0x0043e8000c101906 */
[----:B0-----:R-:W2:Y:S01]  /*28c0*/  LDG.E R12, desc[UR6][R12.64] ;  /* 0x000000060c0c7981 */ /* 0x001ea2000c1e1900 */
[-C--:B------:R-:W-:Y:S01]  /*28d0*/  FMUL R5, R5, R28.reuse ;  /* 0x0000001c05057220 */ /* 0x080fe20000400000 */
[----:B------:R-:W-:-:S03]  /*28e0*/  FMUL R19, R19, R28 ;  /* 0x0000001c13137220 */ /* 0x000fc60000400000 */
[-C--:B------:R-:W-:Y:S01]  /*28f0*/  FFMA R5, R4, R27.reuse, R5 ;  /* 0x0000001b04057223 */ /* 0x080fe20000000005 */
[----:B------:R-:W-:-:S03]  /*2900*/  FFMA R19, R18, R27, R19 ;  /* 0x0000001b12137223 */ /* 0x000fc60000000013 */
[----:B------:R-:W-:Y:S01]  /*2910*/  FADD R0, R0, R5 ;  /* 0x0000000500007221 */ /* 0x000fe20000000000 */
[----:B------:R-:W-:-:S03]  /*2920*/  FADD R19, R20, R19 ;  /* 0x0000001314137221 */ /* 0x000fc60000000000 */
[----:B------:R-:W0:Y:S08]  /*2930*/  F2F.F64.F32 R2, R0 ;  /* 0x0000000000027310 */ /* 0x000e300000201800 */
[----:B------:R-:W3:Y:S01]  /*2940*/  F2F.F64.F32 R4, R19 ;  /* 0x0000001300047310 */ /* 0x000ee20000201800 */
[----:B------:R-:W-:Y:S01]  /*2950*/  UIADD3 UR4, UPT, UPT, UR4, 0x1, URZ ;  /* 0x0000000104047890 */ /* 0x000fe2000fffe0ff */
[----:B0-----:R-:W-:-:S02]  /*2960*/  DFMA R2, R2, R10, R14 ;  /* 0x0000000a0202722b */ /* 0x001fc4000000000e */
[----:B---3--:R-:W-:-:S04]  /*2970*/  DFMA R4, R4, R10, R16 ;  /* 0x0000000a0404722b */ /* 0x008fc80000000010 */
[----:B------:R1:W0:Y:S08]  /*2980*/  F2F.F32.F64 R47, R2 ;  /* 0x00000002002f7310 */ /* 0x0002300000301000 */
[----:B------:R1:W3:Y:S01]  /*2990*/  F2F.F32.F64 R48, R4 ;  /* 0x0000000400307310 */ /* 0x0002e20000301000 */
[----:B--2---:R-:W-:-:S13]  /*29a0*/  ISETP.LE.AND P0, PT, R12, UR4, PT ;  /* 0x000000040c007c0c */ /* 0x004fda000bf03270 */
[----:B01-3--:R-:W-:Y:S05]  /*29b0*/  @!P0 BRA `(.L_x_80) ;  /* 0xffffffd800a08947 */ /* 0x00bfea000383ffff */
[----:B------:R-:W-:Y:S05]  /*29c0*/  EXIT ;  /* 0x000000000000794d */ /* 0x000fea0003800000 */
        .weak           $__internal_2_$__cuda_sm20_dblrcp_rn_slowpath_v3
        .type           $__internal_2_$__cuda_sm20_dblrcp_rn_slowpath_v3,@function
        .size           $__internal_2_$__cuda_sm20_dblrcp_rn_slowpath_v3,($__internal_3_$__cuda_sm20_div_rn_f64_full - $__internal_2_$__cuda_sm20_dblrcp_rn_slowpath_v3)
$__internal_2_$__cuda_sm20_dblrcp_rn_slowpath_v3:
[----:B------:R-:W-:-:S14]  /*29d0*/  DSETP.GTU.AND P0, PT, |R20|, +INF , PT ;  /* 0x7ff000001400742a */ /* 0x000fdc0003f0c200 */
[----:B------:R-:W-:Y:S05]  /*29e0*/  @P0 BRA `(.L_x_81) ;  /* 0x00000000007c0947 */ /* 0x000fea0003800000 */
[----:B------:R-:W-:-:S05]  /*29f0*/  LOP3.LUT R25, R21, 0x7fffffff, RZ, 0xc0, !PT ;  /* 0x7fffffff15197812 */ /* 0x000fca00078ec0ff */
[----:B------:R-:W-:-:S05]  /*2a00*/  VIADD R22, R25, 0xffffffff ;  /* 0xffffffff19167836 */ /* 0x000fca0000000000 */
[----:B------:R-:W-:-:S13]  /*2a10*/  ISETP.GE.U32.AND P0, PT, R22, 0x7fefffff, PT ;  /* 0x7fefffff1600780c */ /* 0x000fda0003f06070 */
[----:B------:R-:W-:Y:S01]  /*2a20*/  @P0 LOP3.LUT R23, R21, 0x7ff00000, RZ, 0x3c, !PT ;  /* 0x7ff0000015170812 */ /* 0x000fe200078e3cff */
[----:B------:R-:W-:Y:S01]  /*2a30*/  @P0 IMAD.MOV.U32 R22, RZ, RZ, RZ ;  /* 0x000000ffff160224 */ /* 0x000fe200078e00ff */
[----:B------:R-:W-:Y:S06]  /*2a40*/  @P0 BRA `(.L_x_82) ;  /* 0x00000000006c0947 */ /* 0x000fec0003800000 */
[----:B------:R-:W-:-:S13]  /*2a50*/  ISETP.GE.U32.AND P0, PT, R25, 0x1000001, PT ;  /* 0x010000011900780c */ /* 0x000fda0003f06070 */
[----:B------:R-:W-:Y:S05]  /*2a60*/  @!P0 BRA `(.L_x_83) ;  /* 0x0000000000348947 */ /* 0x000fea0003800000 */
[----:B------:R-:W-:Y:S01]  /*2a70*/  IADD3 R23, PT, PT, R21, -0x3fe00000, RZ ;  /* 0xc020000015177810 */ /* 0x000fe20007ffe0ff */
[----:B------:R-:W-:-:S03]  /*2a80*/  IMAD.MOV.U32 R22, RZ, RZ, R20 ;  /* 0x000000ffff167224 */ /* 0x000fc600078e0014 */
        /* <DEDUP_REMOVED lines=11> */
.L_x_83:
        /* <DEDUP_REMOVED lines=10> */
.L_x_81:
[----:B------:R-:W-:Y:S02]  /*2be0*/  LOP3.LUT R23, R21, 0x80000, RZ, 0xfc, !PT ;  /* 0x0008000015177812 */ /* 0x000fe400078efcff */
[----:B------:R-:W-:-:S07]  /*2bf0*/  MOV R22, R20 ;  /* 0x0000001400167202 */ /* 0x000fce0000000f00 */
.L_x_82:
[----:B------:R-:W-:Y:S02]  /*2c00*/  IMAD.MOV.U32 R20, RZ, RZ, R2 ;  /* 0x000000ffff147224 */ /* 0x000fe400078e0002 */
[----:B------:R-:W-:-:S04]  /*2c10*/  IMAD.MOV.U32 R21, RZ, RZ, 0x0 ;  /* 0x00000000ff157424 */ /* 0x000fc800078e00ff */
[----:B------:R-:W-:Y:S05]  /*2c20*/  RET.REL.NODEC R20 `(_Z28cpab_cuda_kernel_backward_2D4dim3iiiiPfPKfS2_S2_PKiS4_i) ;  /* 0xffffffd014f47950 */ /* 0x000fea0003c3ffff */
        .weak           $__internal_3_$__cuda_sm20_div_rn_f64_full
        .type           $__internal_3_$__cuda_sm20_div_rn_f64_full,@function
        .size           $__internal_3_$__cuda_sm20_div_rn_f64_full,(.L_x_195 - $__internal_3_$__cuda_sm20_div_rn_f64_full)
$__internal_3_$__cuda_sm20_div_rn_f64_full:
[----:B------:R-:W-:Y:S01]  /*2c30*/  FSETP.GEU.AND P2, PT, |R33|, 1.469367938527859385e-39, PT ;  /* 0x001000002100780b */ /* 0x000fe20003f4e200 */
[----:B------:R-:W-:Y:S01]  /*2c40*/  IMAD.MOV.U32 R55, RZ, RZ, 0x1ca00000 ;  /* 0x1ca00000ff377424 */ /* 0x000fe200078e00ff */
[C---:B------:R-:W-:Y:S01]  /*2c50*/  FSETP.GEU.AND P0, PT, |R35|.reuse, 1.469367938527859385e-39, PT ;  /* 0x001000002300780b */ /* 0x040fe20003f0e200 */
[----:B------:R-:W-:Y:S01]  /*2c60*/  IMAD.MOV.U32 R40, RZ, RZ, 0x1 ;  /* 0x00000001ff287424 */ /* 0x000fe200078e00ff */
[----:B------:R-:W-:Y:S01]  /*2c70*/  MOV R34, R36 ;  /* 0x0000002400227202 */ /* 0x000fe20000000f00 */
[----:B------:R-:W-:Y:S01]  /*2c80*/  BSSY.RECONVERGENT B0, `(.L_x_84) ;  /* 0x0000052000007945 */ /* 0x000fe20003800200 */
[----:B------:R-:W-:Y:S02]  /*2c90*/  LOP3.LUT R37, R35, 0x800fffff, RZ, 0xc0, !PT ;  /* 0x800fffff23257812 */ /* 0x000fe400078ec0ff */
[----:B------:R-:W-:Y:S02]  /*2ca0*/  LOP3.LUT R54, R33, 0x7ff00000, RZ, 0xc0, !PT ;  /* 0x7ff0000021367812 */ /* 0x000fe400078ec0ff */
[----:B------:R-:W-:-:S02]  /*2cb0*/  LOP3.LUT R37, R37, 0x3ff00000, RZ, 0xfc, !PT ;  /* 0x3ff0000025257812 */ /* 0x000fc400078efcff */
[C---:B------:R-:W-:Y:S02]  /*2cc0*/  LOP3.LUT R57, R35.reuse, 0x7ff00000, RZ, 0xc0, !PT ;  /* 0x7ff0000023397812 */ /* 0x040fe400078ec0ff */
[----:B------:R-:W-:Y:S01]  /*2cd0*/  @!P2 LOP3.LUT R39, R35, 0x7ff00000, RZ, 0xc0, !PT ;  /* 0x7ff000002327a812 */ /* 0x000fe200078ec0ff */
[----:B------:R-:W-:Y:S01]  /*2ce0*/  @!P0 DMUL R36, R34, 8.98846567431157953865e+307 ;  /* 0x7fe0000022248828 */ /* 0x000fe20000000000 */
[C---:B------:R-:W-:Y:S02]  /*2cf0*/  ISETP.GE.U32.AND P1, PT, R54.reuse, R57, PT ;  /* 0x000000393600720c */ /* 0x040fe40003f26070 */
[----:B------:R-:W-:Y:S02]  /*2d00*/  @!P2 ISETP.GE.U32.AND P3, PT, R54, R39, PT ;  /* 0x000000273600a20c */ /* 0x000fe40003f66070 */
[----:B------:R-:W-:Y:S01]  /*2d10*/  @!P2 MOV R42, RZ ;  /* 0x000000ff002aa202 */ /* 0x000fe20000000f00 */
[----:B------:R-:W0:Y:S01]  /*2d20*/  MUFU.RCP64H R41, R37 ;  /* 0x0000002500297308 */ /* 0x000e220000001800 */
[----:B------:R-:W-:-:S03]  /*2d30*/  @!P2 SEL R39, R55, 0x63400000, !P3 ;  /* 0x634000003727a807 */ /* 0x000fc60005800000 */
[----:B------:R-:W-:Y:S02]  /*2d40*/  @!P0 LOP3.LUT R57, R37, 0x7ff00000, RZ, 0xc0, !PT ;  /* 0x7ff0000025398812 */ /* 0x000fe400078ec0ff */
[--C-:B------:R-:W-:Y:S02]  /*2d50*/  @!P2 LOP3.LUT R38, R39, 0x80000000, R33.reuse, 0xf8, !PT ;  /* 0x800000002726a812 */ /* 0x100fe400078ef821 */
[----:B------:R-:W-:Y:S02]  /*2d60*/  SEL R39, R55, 0x63400000, !P1 ;  /* 0x6340000037277807 */ /* 0x000fe40004800000 */
[----:B------:R-:W-:Y:S01]  /*2d70*/  @!P2 LOP3.LUT R43, R38, 0x100000, RZ, 0xfc, !PT ;  /* 0x00100000262ba812 */ /* 0x000fe200078efcff */
[----:B------:R-:W-:Y:S01]  /*2d80*/  IMAD.MOV.U32 R38, RZ, RZ, R32 ;  /* 0x000000ffff267224 */ /* 0x000fe200078e0020 */
[----:B------:R-:W-:-:S06]  /*2d90*/  LOP3.LUT R39, R39, 0x800fffff, R33, 0xf8, !PT ;  /* 0x800fffff27277812 */ /* 0x000fcc00078ef821 */
[----:B------:R-:W-:Y:S02]  /*2da0*/  @!P2 DFMA R38, R38, 2, -R42 ;  /* 0x400000002626a82b */ /* 0x000fe4000000082a */
[----:B0-----:R-:W-:-:S08]  /*2db0*/  DFMA R42, R40, -R36, 1 ;  /* 0x3ff00000282a742b */ /* 0x001fd00000000824 */
[----:B------:R-:W-:-:S08]  /*2dc0*/  DFMA R42, R42, R42, R42 ;  /* 0x0000002a2a2a722b */ /* 0x000fd0000000002a */
[----:B------:R-:W-:-:S08]  /*2dd0*/  DFMA R42, R40, R42, R40 ;  /* 0x0000002a282a722b */ /* 0x000fd00000000028 */
[----:B------:R-:W-:-:S08]  /*2de0*/  DFMA R40, R42, -R36, 1 ;  /* 0x3ff000002a28742b */ /* 0x000fd00000000824 */
[----:B------:R-:W-:-:S08]  /*2df0*/  DFMA R40, R42, R40, R42 ;  /* 0x000000282a28722b */ /* 0x000fd0000000002a */
[----:B------:R-:W-:-:S08]  /*2e00*/  DMUL R42, R40, R38 ;  /* 0x00000026282a7228 */ /* 0x000fd00000000000 */
[----:B------:R-:W-:-:S08]  /*2e10*/  DFMA R44, R42, -R36, R38 ;  /* 0x800000242a2c722b */ /* 0x000fd00000000026 */
[----:B------:R-:W-:Y:S01]  /*2e20*/  DFMA R44, R40, R44, R42 ;  /* 0x0000002c282c722b */ /* 0x000fe2000000002a */
[----:B------:R-:W-:Y:S01]  /*2e30*/  IMAD.MOV.U32 R42, RZ, RZ, R54 ;  /* 0x000000ffff2a7224 */ /* 0x000fe200078e0036 */
[----:B------:R-:W-:-:S04]  /*2e40*/  @!P2 LOP3.LUT R42, R39, 0x7ff00000, RZ, 0xc0, !PT ;  /* 0x7ff00000272aa812 */ /* 0x000fc800078ec0ff */
[----:B------:R-:W-:-:S04]  /*2e50*/  IADD3 R40, PT, PT, R42, -0x1, RZ ;  /* 0xffffffff2a287810 */ /* 0x000fc80007ffe0ff */
        /* <DEDUP_REMOVED lines=9> */
[----:B------:R-:W-:-:S05]  /*2ef0*/  VIMNMX R32, PT, PT, R33, 0x46a00000, PT ;  /* 0x46a0000021207848 */ /* 0x000fca0003fe0100 */
[----:B------:R-:W-:-:S05]  /*2f00*/  IMAD.IADD R32, R32, 0x1, -R55 ;  /* 0x0000000120207824 */ /* 0x000fca00078e0a37 */
[----:B------:R-:W-:-:S06]  /*2f10*/  IADD3 R43, PT, PT, R32, 0x7fe00000, RZ ;  /* 0x7fe00000202b7810 */ /* 0x000fcc0007ffe0ff */
[----:B------:R-:W-:-:S10]  /*2f20*/  DMUL R40, R44, R42 ;  /* 0x0000002a2c287228 */ /* 0x000fd40000000000 */
[----:B------:R-:W-:-:S13]  /*2f30*/  FSETP.GTU.AND P0, PT, |R41|, 1.469367938527859385e-39, PT ;  /* 0x001000002900780b */ /* 0x000fda0003f0c200 */
[----:B------:R-:W-:Y:S05]  /*2f40*/  @P0 BRA `(.L_x_86) ;  /* 0x0000000000940947 */ /* 0x000fea0003800000 */
[----:B------:R-:W-:Y:S01]  /*2f50*/  DFMA R36, R44, -R36, R38 ;  /* 0x800000242c24722b */ /* 0x000fe20000000026 */
[----:B------:R-:W-:-:S09]  /*2f60*/  IMAD.MOV.U32 R42, RZ, RZ, RZ ;  /* 0x000000ffff2a7224 */ /* 0x000fd200078e00ff */
[C---:B------:R-:W-:Y:S02]  /*2f70*/  FSETP.NEU.AND P0, PT, R37.reuse, RZ, PT ;  /* 0x000000ff2500720b */ /* 0x040fe40003f0d000 */
[----:B------:R-:W-:-:S04]  /*2f80*/  LOP3.LUT R35, R37, 0x80000000, R35, 0x48, !PT ;  /* 0x8000000025237812 */ /* 0x000fc800078e4823 */
[----:B------:R-:W-:-:S07]  /*2f90*/  LOP3.LUT R43, R35, R43, RZ, 0xfc, !PT ;  /* 0x0000002b232b7212 */ /* 0x000fce00078efcff */
[----:B------:R-:W-:Y:S05]  /*2fa0*/  @!P0 BRA `(.L_x_86) ;  /* 0x00000000007c8947 */ /* 0x000fea0003800000 */
[C---:B------:R-:W-:Y:S01]  /*2fb0*/  IADD3 R37, PT, PT, -R32.reuse, RZ, RZ ;  /* 0x000000ff20257210 */ /* 0x040fe20007ffe1ff */
[----:B------:R-:W-:Y:S01]  /*2fc0*/  IMAD.MOV.U32 R36, RZ, RZ, RZ ;  /* 0x000000ffff247224 */ /* 0x000fe200078e00ff */
        /* <DEDUP_REMOVED lines=8> */
.L_x_85:
        /* <DEDUP_REMOVED lines=12> */
[----:B------:R-:W-:Y:S02]  /*3110*/  @!P0 IMAD.MOV.U32 R40, RZ, RZ, RZ ;  /* 0x000000ffff288224 */ /* 0x000fe400078e00ff */
[----:B------:R-:W-:Y:S01]  /*3120*/  @P0 IMAD.MOV.U32 R40, RZ, RZ, RZ ;  /* 0x000000ffff280224 */ /* 0x000fe200078e00ff */
[----:B------:R-:W-:Y:S01]  /*3130*/  @P0 MOV R41, R32 ;  /* 0x0000002000290202 */ /* 0x000fe20000000f00 */
[----:B------:R-:W-:Y:S06]  /*3140*/  BRA `(.L_x_86) ;  /* 0x0000000000147947 */ /* 0x000fec0003800000 */
.L_x_88:
[----:B------:R-:W-:Y:S01]  /*3150*/  LOP3.LUT R41, R35, 0x80000, RZ, 0xfc, !PT ;  /* 0x0008000023297812 */ /* 0x000fe200078efcff */
[----:B------:R-:W-:Y:S01]  /*3160*/  IMAD.MOV.U32 R40, RZ, RZ, R34 ;  /* 0x000000ffff287224 */ /* 0x000fe200078e0022 */
[----:B------:R-:W-:Y:S06]  /*3170*/  BRA `(.L_x_86) ;  /* 0x0000000000087947 */ /* 0x000fec0003800000 */
.L_x_87:
[----:B------:R-:W-:Y:S01]  /*3180*/  LOP3.LUT R41, R33, 0x80000, RZ, 0xfc, !PT ;  /* 0x0008000021297812 */ /* 0x000fe200078efcff */
[----:B------:R-:W-:-:S07]  /*3190*/  IMAD.MOV.U32 R40, RZ, RZ, R32 ;  /* 0x000000ffff287224 */ /* 0x000fce00078e0020 */
.L_x_86:
[----:B------:R-:W-:Y:S05]  /*31a0*/  BSYNC.RECONVERGENT B0 ;  /* 0x0000000000007941 */ /* 0x000fea0003800200 */
.L_x_84:
[----:B------:R-:W-:Y:S01]  /*31b0*/  MOV R32, R0 ;  /* 0x0000000000207202 */ /* 0x000fe20000000f00 */
[----:B------:R-:W-:-:S04]  /*31c0*/  IMAD.MOV.U32 R33, RZ, RZ, 0x0 ;  /* 0x00000000ff217424 */ /* 0x000fc800078e00ff */
[----:B------:R-:W-:Y:S05]  /*31d0*/  RET.REL.NODEC R32 `(_Z28cpab_cuda_kernel_backward_2D4dim3iiiiPfPKfS2_S2_PKiS4_i) ;  /* 0xffffffcc20887950 */ /* 0x000fea0003c3ffff */
.L_x_89:
        /* <DEDUP_REMOVED lines=10> */
.L_x_195:


//--------------------- .text._Z28cpab_cuda_kernel_backward_1D4dim3iiiiPfPKfS2_S2_PKiS4_i --------------------------
	.section	.text._Z28cpab_cuda_kernel_backward_1D4dim3iiiiPfPKfS2_S2_PKiS4_i,"ax",@progbits
	.align	128
        .global         _Z28cpab_cuda_kernel_backward_1D4dim3iiiiPfPKfS2_S2_PKiS4_i
        .type           _Z28cpab_cuda_kernel_backward_1D4dim3iiiiPfPKfS2_S2_PKiS4_i,@function
        .size           _Z28cpab_cuda_kernel_backward_1D4dim3iiiiPfPKfS2_S2_PKiS4_i,(.L_x_196 - _Z28cpab_cuda_kernel_backward_1D4dim3iiiiPfPKfS2_S2_PKiS4_i)
        .other          _Z28cpab_cuda_kernel_backward_1D4dim3iiiiPfPKfS2_S2_PKiS4_i,@"STO_CUDA_ENTRY STV_DEFAULT"
_Z28cpab_cuda_kernel_backward_1D4dim3iiiiPfPKfS2_S2_PKiS4_i:
.text._Z28cpab_cuda_kernel_backward_1D4dim3iiiiPfPKfS2_S2_PKiS4_i:
        /* <DEDUP_REMOVED lines=24> */
[----:B------:R-:W0:Y:S02]  /*0180*/  LDC.64 R4, c[0x0][0x3c8] ;  /* 0x0000f200ff047b82 */ /* 0x000e240000000a00 */
[----:B0-----:R0:W5:Y:S01]  /*0190*/  LDG.E R5, desc[UR6][R4.64] ;  /* 0x0000000604057981 */ /* 0x001162000c1e1900 */
[----:B------:R-:W1:Y:S08]  /*01a0*/  I2F.F64 R8, R8 ;  /* 0x0000000800087312 */ /* 0x000e700000201c00 */
[----:B-1----:R-:W1:Y:S01]  /*01b0*/  MUFU.RCP64H R7, R9 ;  /* 0x0000000900077308 */ /* 0x002e620000001800 */
[----:B------:R-:W-:-:S04]  /*01c0*/  IADD3 R6, PT, PT, R9, 0x300402, RZ ;  /* 0x0030040209067810 */ /* 0x000fc80007ffe0ff */
[----:B------:R-:W-:Y:S02]  /*01d0*/  FSETP.GEU.AND P0, PT, |R6|, 5.8789094863358348022e-39, PT ;  /* 0x004004020600780b */ /* 0x000fe40003f0e200 */
[----:B-1----:R-:W-:-:S08]  /*01e0*/  DFMA R10, -R8, R6, 1 ;  /* 0x3ff00000080a742b */ /* 0x002fd00000000106 */
[----:B------:R-:W-:-:S08]  /*01f0*/  DFMA R10, R10, R10, R10 ;  /* 0x0000000a0a0a722b */ /* 0x000fd0000000000a */
[----:B------:R-:W-:-:S08]  /*0200*/  DFMA R10, R6, R10, R6 ;  /* 0x0000000a060a722b */ /* 0x000fd00000000006 */
[----:B------:R-:W-:-:S08]  /*0210*/  DFMA R12, -R8, R10, 1 ;  /* 0x3ff00000080c742b */ /* 0x000fd0000000010a */
[----:B------:R-:W-:Y:S01]  /*0220*/  DFMA R6, R10, R12, R10 ;  /* 0x0000000c0a06722b */ /* 0x000fe2000000000a */
[----:B0-----:R-:W-:Y:S10]  /*0230*/  @P0 BRA `(.L_x_90) ;  /* 0x0000000000180947 */ /* 0x001ff40003800000 */
[----:B------:R-:W-:-:S04]  /*0240*/  LOP3.LUT R4, R9, 0x7fffffff, RZ, 0xc0, !PT ;  /* 0x7fffffff09047812 */ /* 0x000fc800078ec0ff */
[----:B------:R-:W-:Y:S02]  /*0250*/  IADD3 R10, PT, PT, R4, -0x100000, RZ ;  /* 0xfff00000040a7810 */ /* 0x000fe40007ffe0ff */
[----:B------:R-:W-:-:S07]  /*0260*/  MOV R4, 0x280 ;  /* 0x0000028000047802 */ /* 0x000fce0000000f00 */
[----:B-----5:R-:W-:Y:S05]  /*0270*/  CALL.REL.NOINC `($__internal_4_$__cuda_sm20_dblrcp_rn_slowpath_v3) ;  /* 0x0000000400107944 */ /* 0x020fea0003c00000 */
[----:B------:R-:W-:Y:S01]  /*0280*/  IMAD.MOV.U32 R6, RZ, RZ, R8 ;  /* 0x000000ffff067224 */ /* 0x000fe200078e0008 */
[----:B------:R-:W-:-:S07]  /*0290*/  MOV R7, R9 ;  /* 0x0000000900077202 */ /* 0x000fce0000000f00 */
.L_x_90:
[----:B------:R-:W0:Y:S01]  /*02a0*/  LDCU UR5, c[0x0][0x394] ;  /* 0x00007280ff0577ac */ /* 0x000e220008000800 */
[----:B------:R-:W1:Y:S01]  /*02b0*/  LDC.64 R24, c[0x0][0x3a8] ;  /* 0x0000ea00ff187b82 */ /* 0x000e620000000a00 */
[----:B------:R-:W2:Y:S01]  /*02c0*/  LDCU UR8, c[0x0][0x38c] ;  /* 0x00007180ff0877ac */ /* 0x000ea20008000800 */
[----:B------:R-:W3:Y:S06]  /*02d0*/  LDCU UR4, c[0x0][0x3d0] ;  /* 0x00007a00ff0477ac */ /* 0x000eec0008000800 */
[----:B------:R-:W4:Y:S08]  /*02e0*/  LDC.64 R8, c[0x0][0x3a0] ;  /* 0x0000e800ff087b82 */ /* 0x000f300000000a00 */
[----:B------:R-:W4:Y:S01]  /*02f0*/  LDC.64 R14, c[0x0][0x3b8] ;  /* 0x0000ee00ff0e7b82 */ /* 0x000f220000000a00 */
[----:B0-----:R-:W-:-:S02]  /*0300*/  IMAD R11, R0, UR5, RZ ;  /* 0x00000005000b7c24 */ /* 0x001fc4000f8e02ff */
[----:B--2---:R-:W-:Y:S01]  /*0310*/  IMAD R13, R3, UR8, R0 ;  /* 0x00000008030d7c24 */ /* 0x004fe2000f8e0200 */
[----:B------:R-:W0:Y:S01]  /*0320*/  LDCU.64 UR8, c[0x0][0x3b0] ;  /* 0x00007600ff0877ac */ /* 0x000e220008000a00 */
[--C-:B---3--:R-:W-:Y:S01]  /*0330*/  IMAD R11, R11, UR4, R2.reuse ;  /* 0x000000040b0b7c24 */ /* 0x108fe2000f8e0202 */
[----:B------:R-:W2:Y:S01]  /*0340*/  LDCU UR4, c[0x0][0x398] ;  /* 0x00007300ff0477ac */ /* 0x000ea20008000800 */
[----:B------:R-:W-:Y:S02]  /*0350*/  IMAD R13, R13, UR5, R2 ;  /* 0x000000050d0d7c24 */ /* 0x000fe4000f8e0202 */
[----:B-1----:R-:W-:-:S04]  /*0360*/  IMAD.WIDE R24, R11, 0x4, R24 ;  /* 0x000000040b187825 */ /* 0x002fc800078e0218 */
[----:B----4-:R-:W-:Y:S02]  /*0370*/  IMAD.WIDE R8, R13, 0x4, R8 ;  /* 0x000000040d087825 */ /* 0x010fe400078e0208 */
[----:B------:R1:W5:Y:S04]  /*0380*/  LDG.E R24, desc[UR6][R24.64] ;  /* 0x0000000618187981 */ /* 0x000368000c1e1900 */
[----:B------:R1:W5:Y:S01]  /*0390*/  LDG.E R18, desc[UR6][R8.64] ;  /* 0x0000000608127981 */ /* 0x000362000c1e1900 */
[----:B------:R-:W3:Y:S01]  /*03a0*/  LDC.64 R10, c[0x0][0x3c8] ;  /* 0x0000f200ff0a7b82 */ /* 0x000ee20000000a00 */
[----:B-----5:R-:W-:Y:S02]  /*03b0*/  IMAD R2, R0, R5, RZ ;  /* 0x0000000500027224 */ /* 0x020fe400078e02ff */
[----:B--2---:R-:W-:Y:S01]  /*03c0*/  IMAD R3, R3, UR4, RZ ;  /* 0x0000000403037c24 */ /* 0x004fe2000f8e02ff */
[----:B------:R-:W-:Y:S01]  /*03d0*/  UMOV UR4, URZ ;  /* 0x000000ff00047c82 */ /* 0x000fe20008000000 */
[----:B------:R-:W-:-:S03]  /*03e0*/  IMAD.SHL.U32 R2, R2, 0x2, RZ ;  /* 0x0000000202027824 */ /* 0x000fc600078e00ff */
[----:B0-----:R-:W2:Y:S04]  /*03f0*/  LDC.64 R12, c[0x0][0x3c0] ;  /* 0x0000f000ff0c7b82 */ /* 0x001ea80000000a00 */
.L_x_91:
[----:B---3--:R-:W3:Y:S02]  /*0400*/  LDG.E R0, desc[UR6][R10.64] ;  /* 0x000000060a007981 */ /* 0x008ee4000c1e1900 */
[----:B---3--:R-:W-:-:S05]  /*0410*/  I2FP.F32.S32 R5, R0 ;  /* 0x0000000000057245 */ /* 0x008fca0000201400 */
[----:B------:R-:W-:-:S04]  /*0420*/  FMUL R4, R5, R24 ;  /* 0x0000001805047220 */ /* 0x000fc80000400000 */
[----:B------:R-:W0:Y:S02]  /*0430*/  F2I.FLOOR.NTZ R5, R4 ;  /* 0x0000000400057305 */ /* 0x000e240000207100 */
[----:B0-----:R-:W-:-:S04]  /*0440*/  VIADDMNMX.RELU R5, R0, 0xffffffff, R5, PT ;  /* 0xffffffff00057846 */ /* 0x001fc80003801105 */
[----:B------:R-:W-:-:S04]  /*0450*/  SHF.L.U32 R5, R5, 0x1, RZ ;  /* 0x0000000105057819 */ /* 0x000fc800000006ff */
[----:B------:R-:W-:Y:S01]  /*0460*/  IADD3 R0, P0, PT, R2, R5, RZ ;  /* 0x0000000502007210 */ /* 0x000fe20007f1e0ff */
[----:B------:R-:W-:-:S03]  /*0470*/  IMAD R29, R3, 0x2, R5 ;  /* 0x00000002031d7824 */ /* 0x000fc600078e0205 */
[----:B------:R-:W-:Y:S01]  /*0480*/  LEA.HI.X.SX32 R17, R2, RZ, 0x1, P0 ;  /* 0x000000ff02117211 */ /* 0x000fe200000f0eff */
[----:B------:R-:W-:Y:S01]  /*0490*/  IMAD.WIDE R28, R29, 0x4, R14 ;  /* 0x000000041d1c7825 */ /* 0x000fe200078e020e */
[----:B------:R-:W-:-:S04]  /*04a0*/  LEA R26, P0, R0, UR8, 0x2 ;  /* 0x00000008001a7c11 */ /* 0x000fc8000f8010ff */
[----:B------:R-:W-:Y:S01]  /*04b0*/  LEA.HI.X R27, R0, UR9, R17, 0x2, P0 ;  /* 0x00000009001b7c11 */ /* 0x000fe200080f1411 */
[----:B-1----:R-:W3:Y:S04]  /*04c0*/  LDG.E R25, desc[UR6][R28.64] ;  /* 0x000000061c197981 */ /* 0x002ee8000c1e1900 */
[----:B------:R-:W3:Y:S04]  /*04d0*/  LDG.E R4, desc[UR6][R28.64+0x4] ;  /* 0x000004061c047981 */ /* 0x000ee8000c1e1900 */
[----:B------:R-:W4:Y:S04]  /*04e0*/  LDG.E R5, desc[UR6][R26.64] ;  /* 0x000000061a057981 */ /* 0x000f28000c1e1900 */
[----:B------:R-:W5:Y:S01]  /*04f0*/  LDG.E R0, desc[UR6][R26.64+0x4] ;  /* 0x000004061a007981 */ /* 0x000f62000c1e1900 */
[----:B------:R-:W-:Y:S01]  /*0500*/  F2F.F64.F32 R16, R24 ;  /* 0x0000001800107310 */ /* 0x000fe20000201800 */
[----:B---3--:R-:W-:-:S04]  /*0510*/  FFMA R23, R25, R24, R4 ;  /* 0x0000001819177223 */ /* 0x008fc80000000004 */
[C---:B----4-:R-:W-:Y:S01]  /*0520*/  FFMA R23, R5.reuse, R18, R23 ;  /* 0x0000001205177223 */ /* 0x050fe20000000017 */
[----:B-----5:R-:W-:-:S04]  /*0530*/  FFMA R19, R5, R24, R0 ;  /* 0x0000001805137223 */ /* 0x020fc80000000000 */
[----:B------:R-:W0:Y:S08]  /*0540*/  F2F.F64.F32 R20, R19 ;  /* 0x0000001300147310 */ /* 0x000e300000201800 */
[----:B------:R-:W1:Y:S08]  /*0550*/  F2F.F64.F32 R22, R23 ;  /* 0x0000001700167310 */ /* 0x000e700000201800 */
[----:B------:R-:W3:Y:S01]  /*0560*/  F2F.F64.F32 R18, R18 ;  /* 0x0000001200127310 */ /* 0x000ee20000201800 */
[----:B0-----:R-:W-:-:S02]  /*0570*/  DMUL R20, R20, R6 ;  /* 0x0000000614147228 */ /* 0x001fc40000000000 */
[----:B-1----:R-:W-:-:S06]  /*0580*/  DMUL R22, R22, R6 ;  /* 0x0000000616167228 */ /* 0x002fcc0000000000 */
[----:B------:R-:W-:Y:S02]  /*0590*/  DFMA R20, R20, 0.5, R16 ;  /* 0x3fe000001414782b */ /* 0x000fe40000000010 */
[----:B---3--:R-:W-:-:S08]  /*05a0*/  DFMA R22, R22, 0.5, R18 ;  /* 0x3fe000001616782b */ /* 0x008fd00000000012 */
[----:B------:R-:W0:Y:S08]  /*05b0*/  F2F.F32.F64 R21, R20 ;  /* 0x0000001400157310 */ /* 0x000e300000301000 */
[----:B------:R-:W1:Y:S01]  /*05c0*/  F2F.F32.F64 R22, R22 ;  /* 0x0000001600167310 */ /* 0x000e620000301000 */
[----:B0-----:R-:W-:-:S04]  /*05d0*/  FFMA R4, R21, R25, R4 ;  /* 0x0000001915047223 */ /* 0x001fc80000000004 */
[----:B-1----:R-:W-:-:S06]  /*05e0*/  FFMA R25, R5, R22, R4 ;  /* 0x0000001605197223 */ /* 0x002fcc0000000004 */
[----:B------:R-:W0:Y:S02]  /*05f0*/  F2F.F64.F32 R24, R25 ;  /* 0x0000001900187310 */ /* 0x000e240000201800 */
[----:B0-----:R-:W-:-:S06]  /*0600*/  DFMA R26, R24, R6, R18 ;  /* 0x00000006181a722b */ /* 0x001fcc0000000012 */
[----:B------:R-:W0:Y:S02]  /*0610*/  F2F.F32.F64 R18, R26 ;  /* 0x0000001a00127310 */ /* 0x000e240000301000 */
[----:B0-----:R0:W-:Y:S04]  /*0620*/  STG.E desc[UR6][R8.64], R18 ;  /* 0x0000001208007986 */ /* 0x0011e8000c101906 */
[----:B--2---:R-:W2:Y:S01]  /*0630*/  LDG.E R19, desc[UR6][R12.64] ;  /* 0x000000060c137981 */ /* 0x004ea2000c1e1900 */
[----:B------:R-:W-:-:S04]  /*0640*/  FFMA R0, R5, R21, R0 ;  /* 0x0000001505007223 */ /* 0x000fc80000000000 */
[----:B------:R-:W1:Y:S01]  /*0650*/  F2F.F64.F32 R4, R0 ;  /* 0x0000000000047310 */ /* 0x000e620000201800 */
[----:B------:R-:W-:Y:S01]  /*0660*/  UIADD3 UR4, UPT, UPT, UR4, 0x1, URZ ;  /* 0x0000000104047890 */ /* 0x000fe2000fffe0ff */
[----:B-1----:R-:W-:-:S06]  /*0670*/  DFMA R4, R4, R6, R16 ;  /* 0x000000060404722b */ /* 0x002fcc0000000010 */
[----:B------:R0:W4:Y:S01]  /*0680*/  F2F.F32.F64 R24, R4 ;  /* 0x0000000400187310 */ /* 0x0001220000301000 */
[----:B--2---:R-:W-:-:S13]  /*0690*/  ISETP.LE.AND P0, PT, R19, UR4, PT ;  /* 0x0000000413007c0c */ /* 0x004fda000bf03270 */
[----:B0---4-:R-:W-:Y:S05]  /*06a0*/  @!P0 BRA `(.L_x_91) ;  /* 0xfffffffc00548947 */ /* 0x011fea000383ffff */
[----:B------:R-:W-:Y:S05]  /*06b0*/  EXIT ;  /* 0x000000000000794d */ /* 0x000fea0003800000 */
        .weak           $__internal_4_$__cuda_sm20_dblrcp_rn_slowpath_v3
        .type           $__internal_4_$__cuda_sm20_dblrcp_rn_slowpath_v3,@function
        .size           $__internal_4_$__cuda_sm20_dblrcp_rn_slowpath_v3,(.L_x_196 - $__internal_4_$__cuda_sm20_dblrcp_rn_slowpath_v3)
$__internal_4_$__cuda_sm20_dblrcp_rn_slowpath_v3:
[----:B------:R-:W-:Y:S01]  /*06c0*/  MOV R6, R8 ;  /* 0x0000000800067202 */ /* 0x000fe20000000f00 */
[----:B------:R-:W-:-:S06]  /*06d0*/  IMAD.MOV.U32 R7, RZ, RZ, R9 ;  /* 0x000000ffff077224 */ /* 0x000fcc00078e0009 */
        /* <DEDUP_REMOVED lines=23> */
.L_x_94:
[----:B------:R-:W-:Y:S01]  /*0850*/  DMUL R6, R6, 8.11296384146066816958e+31 ;  /* 0x4690000006067828 */ /* 0x000fe20000000000 */
[----:B------:R-:W-:-:S05]  /*0860*/  MOV R8, R10 ;  /* 0x0000000a00087202 */ /* 0x000fca0000000f00 */
        /* <DEDUP_REMOVED lines=8> */
.L_x_92:
[----:B------:R-:W-:Y:S01]  /*08f0*/  LOP3.LUT R9, R7, 0x80000, RZ, 0xfc, !PT ;  /* 0x0008000007097812 */ /* 0x000fe200078efcff */
[----:B------:R-:W-:-:S07]  /*0900*/  IMAD.MOV.U32 R8, RZ, RZ, R6 ;  /* 0x000000ffff087224 */ /* 0x000fce00078e0006 */
.L_x_93:
[----:B------:R-:W-:Y:S01]  /*0910*/  MOV R6, R4 ;  /* 0x0000000400067202 */ /* 0x000fe20000000f00 */
[----:B------:R-:W-:-:S04]  /*0920*/  IMAD.MOV.U32 R7, RZ, RZ, 0x0 ;  /* 0x00000000ff077424 */ /* 0x000fc800078e00ff */
[----:B------:R-:W-:Y:S05]  /*0930*/  RET.REL.NODEC R6 `(_Z28cpab_cuda_kernel_backward_1D4dim3iiiiPfPKfS2_S2_PKiS4_i) ;  /* 0xfffffff406b07950 */ /* 0x000fea0003c3ffff */
.L_x_95:
        /* <DEDUP_REMOVED lines=12> */
.L_x_196:


//--------------------- .text._Z27cpab_cuda_kernel_forward_3DiiPfPKfS1_PKiS3_i --------------------------
	.section	.text._Z27cpab_cuda_kernel_forward_3DiiPfPKfS1_PKiS3_i,"ax",@progbits
	.align	128
        .global         _Z27cpab_cuda_kernel_forward_3DiiPfPKfS1_PKiS3_i
        .type           _Z27cpab_cuda_kernel_forward_3DiiPfPKfS1_PKiS3_i,@function
        .size           _Z27cpab_cuda_kernel_forward_3DiiPfPKfS1_PKiS3_i,(.L_x_198 - _Z27cpab_cuda_kernel_forward_3DiiPfPKfS1_PKiS3_i)
        .other          _Z27cpab_cuda_kernel_forward_3DiiPfPKfS1_PKiS3_i,@"STO_CUDA_ENTRY STV_DEFAULT"
_Z27cpab_cuda_kernel_forward_3DiiPfPKfS1_PKiS3_i:
.text._Z27cpab_cuda_kernel_forward_3DiiPfPKfS1_PKiS3_i:
[----:B------:R-:W-:Y:S01]  /*0000*/  LDC R1, c[0x0][0x37c] ;  /* 0x0000df00ff017b82 */ /* 0x000fe20000000800 */
[----:B------:R-:W0:Y:S07]  /*0010*/  S2R R5, SR_TID.Y ;  /* 0x0000000000057919 */ /* 0x000e2e0000002200 */
[----:B------:R-:W1:Y:S01]  /*0020*/  LDC R42, c[0x0][0x360] ;  /* 0x0000d800ff2a7b82 */ /* 0x000e620000000800 */
[----:B------:R-:W1:Y:S07]  /*0030*/  S2R R3, SR_TID.X ;  /* 0x0000000000037919 */ /* 0x000e6e0000002100 */
[----:B------:R-:W0:Y:S08]  /*0040*/  S2UR UR5, SR_CTAID.Y ;  /* 0x00000000000579c3 */ /* 0x000e300000002600 */
[----:B------:R-:W0:Y:S08]  /*0050*/  LDC R0, c[0x0][0x364] ;  /* 0x0000d900ff007b82 */ /* 0x000e300000000800 */
[----:B------:R-:W1:Y:S08]  /*0060*/  S2UR UR4, SR_CTAID.X ;  /* 0x00000000000479c3 */ /* 0x000e700000002500 */
[----:B------:R-:W2:Y:S01]  /*0070*/  LDC.64 R6, c[0x0][0x380] ;  /* 0x0000e000ff067b82 */ /* 0x000ea20000000a00 */
[----:B0-----:R-:W-:-:S02]  /*0080*/  IMAD R0, R0, UR5, R5 ;  /* 0x0000000500007c24 */ /* 0x001fc4000f8e0205 */
[----:B-1----:R-:W-:-:S03]  /*0090*/  IMAD R42, R42, UR4, R3 ;  /* 0x000000042a2a7c24 */ /* 0x002fc6000f8e0203 */
[----:B--2---:R-:W-:-:S04]  /*00a0*/  ISETP.GE.AND P0, PT, R0, R7, PT ;  /* 0x000000070000720c */ /* 0x004fc80003f06270 */
[----:B------:R-:W-:-:S13]  /*00b0*/  ISETP.GE.OR P0, PT, R42, R6, P0 ;  /* 0x000000062a00720c */ /* 0x000fda0000706670 */
[----:B------:R-:W-:Y:S05]  /*00c0*/  @P0 EXIT ;  /* 0x000000000000094d */ /* 0x000fea0003800000 */
[----:B------:R-:W0:Y:S01]  /*00d0*/  LDC.64 R8, c[0x0][0x3a0] ;  /* 0x0000e800ff087b82 */ /* 0x000e220000000a00 */
[----:B------:R-:W0:Y:S01]  /*00e0*/  LDCU.64 UR10, c[0x0][0x358] ;  /* 0x00006b00ff0a77ac */ /* 0x000e220008000a00 */
[----:B------:R-:W-:Y:S01]  /*00f0*/  IMAD R13, R0, R6, RZ ;  /* 0x00000006000d7224 */ /* 0x000fe200078e02ff */
[----:B------:R-:W1:Y:S03]  /*0100*/  LDCU UR4, c[0x0][0x3b0] ;  /* 0x00007600ff0477ac */ /* 0x000e660008000800 */
[----:B------:R-:W-:Y:S02]  /*0110*/  IMAD R13, R13, 0x3, RZ ;  /* 0x000000030d0d7824 */ /* 0x000fe400078e02ff */
[----:B------:R-:W2:Y:S01]  /*0120*/  LDC.64 R2, c[0x0][0x390] ;  /* 0x0000e400ff027b82 */ /* 0x000ea20000000a00 */
[----:B0-----:R-:W3:Y:S01]  /*0130*/  LDG.E R8, desc[UR10][R8.64] ;  /* 0x0000000a08087981 */ /* 0x001ee2000c1e1900 */
[----:B-1----:R-:W-:-:S04]  /*0140*/  IMAD R5, R13, UR4, R42 ;  /* 0x000000040d057c24 */ /* 0x002fc8000f8e022a */
[----:B--2---:R-:W-:-:S05]  /*0150*/  IMAD.WIDE R2, R5, 0x4, R2 ;  /* 0x0000000405027825 */ /* 0x004fca00078e0202 */
[----:B------:R0:W5:Y:S01]  /*0160*/  LDG.E R12, desc[UR10][R2.64] ;  /* 0x0000000a020c7981 */ /* 0x000162000c1e1900 */
[----:B------:R-:W-:-:S05]  /*0170*/  IMAD.WIDE R4, R6, 0x4, R2 ;  /* 0x0000000406047825 */ /* 0x000fca00078e0202 */
[----:B------:R0:W5:Y:S01]  /*0180*/  LDG.E R11, desc[UR10][R4.64] ;  /* 0x0000000a040b7981 */ /* 0x000162000c1e1900 */
[----:B------:R-:W-:-:S05]  /*0190*/  IMAD.WIDE R6, R6, 0x4, R4 ;  /* 0x0000000406067825 */ /* 0x000fca00078e0204 */
[----:B------:R0:W5:Y:S01]  /*01a0*/  LDG.E R10, desc[UR10][R6.64] ;  /* 0x0000000a060a7981 */ /* 0x000162000c1e1900 */
[----:B---3--:R-:W-:-:S13]  /*01b0*/  R2UR UR6, R8 ;  /* 0x00000000080672ca */ /* 0x008fda00000e0000 */
[----:B------:R-:W-:-:S09]  /*01c0*/  UISETP.GE.AND UP0, UPT, UR6, 0x1, UPT ;  /* 0x000000010600788c */ /* 0x000fd2000bf06270 */
[----:B0-----:R-:W-:Y:S05]  /*01d0*/  BRA.U !UP0, `(.L_x_96) ;  /* 0x0000002108687547 */ /* 0x001fea000b800000 */
[----:B------:R-:W0:Y:S02]  /*01e0*/  LDC.64 R2, c[0x0][0x3a8] ;  /* 0x0000ea00ff027b82 */ /* 0x000e240000000a00 */
[----:B0-----:R-:W2:Y:S04]  /*01f0*/  LDG.E R4, desc[UR10][R2.64] ;  /* 0x0000000a02047981 */ /* 0x001ea8000c1e1900 */
[----:B------:R-:W3:Y:S04]  /*0200*/  LDG.E R7, desc[UR10][R2.64+0x4] ;  /* 0x0000040a02077981 */ /* 0x000ee8000c1e1900 */
[----:B------:R0:W5:Y:S01]  /*0210*/  LDG.E R6, desc[UR10][R2.64+0x8] ;  /* 0x0000080a02067981 */ /* 0x000162000c1e1900 */
[----:B--2---:R-:W-:-:S02]  /*0220*/  R2UR UR4, R4 ;  /* 0x00000000040472ca */ /* 0x004fc400000e0000 */
[----:B---3--:R-:W-:-:S11]  /*0230*/  R2UR UR5, R7 ;  /* 0x00000000070572ca */ /* 0x008fd600000e0000 */
[----:B------:R-:W1:Y:S01]  /*0240*/  I2F.F64 R4, UR4 ;  /* 0x0000000400047d12 */ /* 0x000e620008201c00 */
[----:B------:R-:W-:-:S04]  /*0250*/  IMAD R0, R0, UR4, RZ ;  /* 0x0000000400007c24 */ /* 0x000fc8000f8e02ff */
[----:B------:R-:W-:-:S04]  /*0260*/  IMAD R0, R0, UR5, RZ ;  /* 0x0000000500007c24 */ /* 0x000fc8000f8e02ff */
[----:B0-----:R-:W-:Y:S01]  /*0270*/  IMAD R3, R0, 0x3c, RZ ;  /* 0x0000003c00037824 */ /* 0x001fe200078e02ff */
[----:B-1----:R-:W0:Y:S01]  /*0280*/  MUFU.RCP64H R9, R5 ;  /* 0x0000000500097308 */ /* 0x002e220000001800 */
[----:B------:R-:W-:-:S05]  /*0290*/  VIADD R8, R5, 0x300402 ;  /* 0x0030040205087836 */ /* 0x000fca0000000000 */
[----:B------:R-:W-:Y:S01]  /*02a0*/  FSETP.GEU.AND P0, PT, |R8|, 5.8789094863358348022e-39, PT ;  /* 0x004004020800780b */ /* 0x000fe20003f0e200 */
[----:B0-----:R-:W-:-:S08]  /*02b0*/  DFMA R14, -R4, R8, 1 ;  /* 0x3ff00000040e742b */ /* 0x001fd00000000108 */
[----:B------:R-:W-:-:S08]  /*02c0*/  DFMA R14, R14, R14, R14 ;  /* 0x0000000e0e0e722b */ /* 0x000fd0000000000e */
[----:B------:R-:W-:-:S08]  /*02d0*/  DFMA R14, R8, R14, R8 ;  /* 0x0000000e080e722b */ /* 0x000fd00000000008 */
[----:B------:R-:W-:-:S08]  /*02e0*/  DFMA R16, -R4, R14, 1 ;  /* 0x3ff000000410742b */ /* 0x000fd0000000010e */
[----:B------:R-:W-:Y:S01]  /*02f0*/  DFMA R14, R14, R16, R14 ;  /* 0x000000100e0e722b */ /* 0x000fe2000000000e */
[----:B------:R-:W-:Y:S10]  /*0300*/  @P0 BRA `(.L_x_97) ;  /* 0x0000000000180947 */ /* 0x000ff40003800000 */
[----:B------:R-:W-:Y:S01]  /*0310*/  LOP3.LUT R0, R5, 0x7fffffff, RZ, 0xc0, !PT ;  /* 0x7fffffff05007812 */ /* 0x000fe200078ec0ff */
[----:B------:R-:W-:Y:S02]  /*0320*/  IMAD.MOV.U32 R8, RZ, RZ, R4 ;  /* 0x000000ffff087224 */ /* 0x000fe400078e0004 */
[----:B------:R-:W-:Y:S02]  /*0330*/  IMAD.MOV.U32 R9, RZ, RZ, R5 ;  /* 0x000000ffff097224 */ /* 0x000fe400078e0005 */
[----:B------:R-:W-:Y:S01]  /*0340*/  VIADD R7, R0, 0xfff00000 ;  /* 0xfff0000000077836 */ /* 0x000fe20000000000 */
[----:B------:R-:W-:-:S07]  /*0350*/  MOV R0, 0x370 ;  /* 0x0000037000007802 */ /* 0x000fce0000000f00 */
[----:B-----5:R-:W-:Y:S05]  /*0360*/  CALL.REL.NOINC `($__internal_5_$__cuda_sm20_dblrcp_rn_slowpath_v3) ;  /* 0x00000020002c7944 */ /* 0x020fea0003c00000 */
.L_x_97:
[----:B------:R-:W0:Y:S08]  /*0370*/  I2F.F64 R8, UR5 ;  /* 0x0000000500087d12 */ /* 0x000e300008201c00 */
[----:B0-----:R-:W0:Y:S01]  /*0380*/  MUFU.RCP64H R5, R9 ;  /* 0x0000000900057308 */ /* 0x001e220000001800 */
[----:B------:R-:W-:-:S05]  /*0390*/  VIADD R4, R9, 0x300402 ;  /* 0x0030040209047836 */ /* 0x000fca0000000000 */
[----:B------:R-:W-:Y:S01]  /*03a0*/  FSETP.GEU.AND P0, PT, |R4|, 5.8789094863358348022e-39, PT ;  /* 0x004004020400780b */ /* 0x000fe20003f0e200 */
[----:B0-----:R-:W-:-:S08]  /*03b0*/  DFMA R16, -R8, R4, 1 ;  /* 0x3ff000000810742b */ /* 0x001fd00000000104 */
[----:B------:R-:W-:-:S08]  /*03c0*/  DFMA R16, R16, R16, R16 ;  /* 0x000000101010722b */ /* 0x000fd00000000010 */
[----:B------:R-:W-:Y:S01]  /*03d0*/  DFMA R16, R4, R16, R4 ;  /* 0x000000100410722b */ /* 0x000fe20000000004 */
[----:B------:R0:W1:Y:S07]  /*03e0*/  F2F.F32.F64 R5, R14 ;  /* 0x0000000e00057310 */ /* 0x00006e0000301000 */
[----:B------:R-:W-:-:S08]  /*03f0*/  DFMA R18, -R8, R16, 1 ;  /* 0x3ff000000812742b */ /* 0x000fd00000000110 */
[----:B------:R-:W-:Y:S01]  /*0400*/  DFMA R16, R16, R18, R16 ;  /* 0x000000121010722b */ /* 0x000fe20000000010 */
[----:B01----:R-:W-:Y:S10]  /*0410*/  @P0 BRA `(.L_x_98) ;  /* 0x0000000000180947 */ /* 0x003ff40003800000 */
[----:B------:R-:W-:-:S04]  /*0420*/  LOP3.LUT R0, R9, 0x7fffffff, RZ, 0xc0, !PT ;  /* 0x7fffffff09007812 */ /* 0x000fc800078ec0ff */
[----:B------:R-:W-:Y:S02]  /*0430*/  IADD3 R7, PT, PT, R0, -0x100000, RZ ;  /* 0xfff0000000077810 */ /* 0x000fe40007ffe0ff */
[----:B------:R-:W-:-:S07]  /*0440*/  MOV R0, 0x460 ;  /* 0x0000046000007802 */ /* 0x000fce0000000f00 */
[----:B-----5:R-:W-:Y:S05]  /*0450*/  CALL.REL.NOINC `($__internal_5_$__cuda_sm20_dblrcp_rn_slowpath_v3) ;  /* 0x0000001c00f07944 */ /* 0x020fea0003c00000 */
[----:B------:R-:W-:Y:S02]  /*0460*/  IMAD.MOV.U32 R16, RZ, RZ, R14 ;  /* 0x000000ffff107224 */ /* 0x000fe400078e000e */
[----:B------:R-:W-:-:S07]  /*0470*/  IMAD.MOV.U32 R17, RZ, RZ, R15 ;  /* 0x000000ffff117224 */ /* 0x000fce00078e000f */
.L_x_98:
        /* <DEDUP_REMOVED lines=11> */
[----:B------:R-:W-:-:S05]  /*0530*/  LOP3.LUT R0, R9, 0x7fffffff, RZ, 0xc0, !PT ;  /* 0x7fffffff09007812 */ /* 0x000fca00078ec0ff */
[----:B------:R-:W-:Y:S01]  /*0540*/  VIADD R7, R0, 0xfff00000 ;  /* 0xfff0000000077836 */ /* 0x000fe20000000000 */
[----:B------:R-:W-:-:S07]  /*0550*/  MOV R0, 0x570 ;  /* 0x0000057000007802 */ /* 0x000fce0000000f00 */
[----:B------:R-:W-:Y:S05]  /*0560*/  CALL.REL.NOINC `($__internal_5_$__cuda_sm20_dblrcp_rn_slowpath_v3) ;  /* 0x0000001c00ac7944 */ /* 0x000fea0003c00000 */
[----:B------:R-:W-:Y:S01]  /*0570*/  MOV R18, R14 ;  /* 0x0000000e00127202 */ /* 0x000fe20000000f00 */
[----:B------:R-:W-:-:S07]  /*0580*/  IMAD.MOV.U32 R19, RZ, RZ, R15 ;  /* 0x000000ffff137224 */ /* 0x000fce00078e000f */
.L_x_99:
[----:B------:R-:W-:Y:S01]  /*0590*/  I2FP.F32.S32 R14, R6 ;  /* 0x00000006000e7245 */ /* 0x000fe20000201400 */
[----:B------:R-:W-:Y:S01]  /*05a0*/  F2F.F32.F64 R0, R18 ;  /* 0x0000001200007310 */ /* 0x000fe20000301000 */
[----:B------:R-:W-:Y:S01]  /*05b0*/  I2FP.F32.S32 R2, UR4 ;  /* 0x0000000400027c45 */ /* 0x000fe20008201400 */
[----:B------:R-:W-:Y:S01]  /*05c0*/  UMOV UR8, 0xe2308c3a ;  /* 0xe2308c3a00087882 */ /* 0x000fe20000000000 */
[----:B------:R-:W-:Y:S01]  /*05d0*/  I2FP.F32.S32 R7, UR5 ;  /* 0x0000000500077c45 */ /* 0x000fe20008201400 */
[C---:B------:R-:W-:Y:S01]  /*05e0*/  FMUL R20, R5.reuse, R14 ;  /* 0x0000000e05147220 */ /* 0x040fe20000400000 */
[----:B------:R-:W-:Y:S01]  /*05f0*/  UMOV UR9, 0x3e45798e ;  /* 0x3e45798e00097882 */ /* 0x000fe20000000000 */
[----:B------:R-:W-:Y:S01]  /*0600*/  FMUL R2, R5, R2 ;  /* 0x0000000205027220 */ /* 0x000fe20000400000 */
[----:B------:R-:W-:Y:S01]  /*0610*/  UIADD3 UR7, UPT, UPT, UR4, -0x1, URZ ;  /* 0xffffffff04077890 */ /* 0x000fe2000fffe0ff */
[----:B------:R-:W-:Y:S01]  /*0620*/  FMUL R24, R4, R7 ;  /* 0x0000000704187220 */ /* 0x000fe20000400000 */
[----:B------:R-:W0:Y:S01]  /*0630*/  F2F.F64.F32 R26, R4 ;  /* 0x00000004001a7310 */ /* 0x000e220000201800 */
[----:B------:R-:W1:Y:S07]  /*0640*/  LDCU.64 UR12, c[0x0][0x398] ;  /* 0x00007300ff0c77ac */ /* 0x000e6e0008000a00 */
[----:B------:R-:W2:Y:S01]  /*0650*/  F2F.F64.F32 R8, R2 ;  /* 0x0000000200087310 */ /* 0x000ea20000201800 */
[----:B0-----:R-:W-:-:S07]  /*0660*/  R2UR UR16, R26 ;  /* 0x000000001a1072ca */ /* 0x001fce00000e0000 */
[----:B------:R-:W0:Y:S01]  /*0670*/  F2F.F64.F32 R16, R24 ;  /* 0x0000001800107310 */ /* 0x000e220000201800 */
[----:B------:R-:W-:Y:S01]  /*0680*/  R2UR UR17, R27 ;  /* 0x000000001b1172ca */ /* 0x000fe200000e0000 */
[----:B--2---:R-:W-:-:S06]  /*0690*/  DADD R14, R8, -UR8 ;  /* 0x80000008080e7e29 */ /* 0x004fcc0008000000 */
[----:B------:R-:W2:Y:S01]  /*06a0*/  F2F.F64.F32 R20, R20 ;  /* 0x0000001400147310 */ /* 0x000ea20000201800 */
[----:B0-----:R-:W-:-:S07]  /*06b0*/  DADD R16, R16, -UR8 ;  /* 0x8000000810107e29 */ /* 0x001fce0008000000 */
[----:B------:R-:W0:Y:S01]  /*06c0*/  F2F.F64.F32 R24, R5 ;  /* 0x0000000500187310 */ /* 0x000e220000201800 */
[----:B--2---:R-:W-:-:S07]  /*06d0*/  DADD R22, R20, -UR8 ;  /* 0x8000000814167e29 */ /* 0x004fce0008000000 */
[----:B------:R-:W2:Y:S01]  /*06e0*/  F2F.F64.F32 R28, R0 ;  /* 0x00000000001c7310 */ /* 0x000ea20000201800 */
[----:B------:R-:W-:Y:S01]  /*06f0*/  UIADD3 UR8, UPT, UPT, UR5, -0x1, URZ ;  /* 0xffffffff05087890 */ /* 0x000fe2000fffe0ff */
[----:B------:R-:W-:Y:S02]  /*0700*/  VIADD R20, R6, 0xffffffff ;  /* 0xffffffff06147836 */ /* 0x000fe40000000000 */
[----:B------:R-:W-:Y:S01]  /*0710*/  IMAD R6, R3, R6, RZ ;  /* 0x0000000603067224 */ /* 0x000fe200078e02ff */
[----:B0-----:R-:W-:-:S03]  /*0720*/  R2UR UR14, R24 ;  /* 0x00000000180e72ca */ /* 0x001fc600000e0000 */
[----:B------:R-:W0:Y:S01]  /*0730*/  F2F.F32.F64 R8, R16 ;  /* 0x0000001000087310 */ /* 0x000e220000301000 */
[----:B------:R-:W-:Y:S02]  /*0740*/  R2UR UR15, R25 ;  /* 0x00000000190f72ca */ /* 0x000fe400000e0000 */
[----:B--2---:R-:W-:-:S05]  /*0750*/  R2UR UR18, R28 ;  /* 0x000000001c1272ca */ /* 0x004fca00000e0000 */
[----:B------:R-:W2:Y:S01]  /*0760*/  F2F.F32.F64 R7, R22 ;  /* 0x0000001600077310 */ /* 0x000ea20000301000 */
[----:B------:R-:W-:-:S07]  /*0770*/  R2UR UR19, R29 ;  /* 0x000000001d1372ca */ /* 0x000fce00000e0000 */
[----:B------:R-:W3:Y:S08]  /*0780*/  I2F.F64 R20, R20 ;  /* 0x0000001400147312 */ /* 0x000ef00000201c00 */
[----:B------:R-:W4:Y:S08]  /*0790*/  I2F.F64 R16, UR8 ;  /* 0x0000000800107d12 */ /* 0x000f300008201c00 */
[----:B------:R5:W0:Y:S08]  /*07a0*/  F2F.F32.F64 R9, R14 ;  /* 0x0000000e00097310 */ /* 0x000a300000301000 */
[----:B------:R-:W0:Y:S01]  /*07b0*/  I2F.F64 R18, UR7 ;  /* 0x0000000700127d12 */ /* 0x000e220008201c00 */
[----:B------:R-:W-:Y:S01]  /*07c0*/  UIADD3 UR7, UPT, UPT, -UR6, URZ, URZ ;  /* 0x000000ff06077290 */ /* 0x000fe2000fffe1ff */
[----:B-----5:R-:W-:-:S04]  /*07d0*/  IMAD.MOV.U32 R15, RZ, RZ, 0x3f000000 ;  /* 0x3f000000ff0f7424 */ /* 0x020fc800078e00ff */
[-C--:B------:R-:W-:Y:S01]  /*07e0*/  FFMA R5, R5, -R15.reuse, 0.5 ;  /* 0x3f00000005057423 */ /* 0x080fe2000000080f */
[-C--:B------:R-:W-:Y:S01]  /*07f0*/  FFMA R4, R4, -R15.reuse, 0.5 ;  /* 0x3f00000004047423 */ /* 0x080fe2000000080f */
[----:B-1234-:R-:W-:-:S07]  /*0800*/  FFMA R0, R0, -R15, 0.5 ;  /* 0x3f00000000007423 */ /* 0x01efce000000080f */
.L_x_125:
[----:B------:R-:W1:Y:S01]  /*0810*/  MUFU.RCP64H R3, UR15 ;  /* 0x0000000f00037d08 */ /* 0x000e620008001800 */
[----:B------:R-:W-:Y:S01]  /*0820*/  IMAD.U32 R14, RZ, RZ, UR14 ;  /* 0x0000000eff0e7e24 */ /* 0x000fe2000f8e00ff */
[----:B------:R-:W-:Y:S01]  /*0830*/  MOV R15, UR15 ;  /* 0x0000000f000f7c02 */ /* 0x000fe20008000f00 */
[----:B------:R-:W-:Y:S01]  /*0840*/  IMAD.MOV.U32 R2, RZ, RZ, 0x1 ;  /* 0x00000001ff027424 */ /* 0x000fe200078e00ff */
[C---:B------:R-:W-:Y:S01]  /*0850*/  FSETP.GT.AND P0, PT, R12.reuse, 1, PT ;  /* 0x3f8000000c00780b */ /* 0x040fe20003f04000 */
[----:B------:R-:W-:Y:S01]  /*0860*/  BSSY.RECONVERGENT B0, `(.L_x_100) ;  /* 0x0000025000007945 */ /* 0x000fe20003800200 */
[C---:B------:R-:W-:Y:S01]  /*0870*/  FSETP.GT.AND P1, PT, R11.reuse, 1, PT ;  /* 0x3f8000000b00780b */ /* 0x040fe20003f24000 */
[----:B------:R-:W-:Y:S01]  /*0880*/  IMAD.MOV.U32 R26, RZ, RZ, R11 ;  /* 0x000000ffff1a7224 */ /* 0x000fe200078e000b */
[----:B------:R-:W-:Y:S01]  /*0890*/  FSETP.LT.OR P0, PT, R12, RZ, P0 ;  /* 0x000000ff0c00720b */ /* 0x000fe20000701400 */
[----:B------:R-:W-:Y:S01]  /*08a0*/  IMAD.MOV.U32 R27, RZ, RZ, R10 ;  /* 0x000000ffff1b7224 */ /* 0x000fe200078e000a */
[----:B------:R-:W-:-:S04]  /*08b0*/  FSETP.LT.OR P1, PT, R11, RZ, P1 ;  /* 0x000000ff0b00720b */ /* 0x000fc80000f21400 */
[----:B------:R-:W-:Y:S01]  /*08c0*/  PLOP3.LUT P0, PT, P0, P1, PT, 0xf8, 0x8f ;  /* 0x00000000008f781c */ /* 0x000fe20000703f70 */
[----:B-1----:R-:W-:-:S08]  /*08d0*/  DFMA R14, R2, -R14, 1 ;  /* 0x3ff00000020e742b */ /* 0x002fd0000000080e */
[----:B------:R-:W-:-:S08]  /*08e0*/  DFMA R14, R14, R14, R14 ;  /* 0x0000000e0e0e722b */ /* 0x000fd0000000000e */
[----:B------:R-:W-:Y:S01]  /*08f0*/  DFMA R2, R2, R14, R2 ;  /* 0x0000000e0202722b */ /* 0x000fe20000000002 */
[----:B------:R-:W-:Y:S01]  /*0900*/  IMAD.MOV.U32 R14, RZ, RZ, R12 ;  /* 0x000000ffff0e7224 */ /* 0x000fe200078e000c */
[----:B------:R-:W-:Y:S09]  /*0910*/  @!P0 BRA `(.L_x_101) ;  /* 0x0000000000648947 */ /* 0x000ff20003800000 */
[----:B------:R-:W-:Y:S01]  /*0920*/  FADD R14, R12, -0.5 ;  /* 0xbf0000000c0e7421 */ /* 0x000fe20000000000 */
[----:B------:R-:W-:Y:S01]  /*0930*/  FADD R23, R10, -0.5 ;  /* 0xbf0000000a177421 */ /* 0x000fe20000000000 */
[----:B------:R-:W-:-:S03]  /*0940*/  FADD R15, R11, -0.5 ;  /* 0xbf0000000b0f7421 */ /* 0x000fc60000000000 */
[C---:B------:R-:W-:Y:S02]  /*0950*/  FSETP.GT.AND P1, PT, |R14|.reuse, 0.5, PT ;  /* 0x3f0000000e00780b */ /* 0x040fe40003f24200 */
[C---:B------:R-:W-:Y:S02]  /*0960*/  FSETP.GEU.AND P0, PT, |R14|.reuse, |R23|, PT ;  /* 0x400000170e00720b */ /* 0x040fe40003f0e200 */
[----:B------:R-:W-:Y:S02]  /*0970*/  FSETP.GEU.AND P2, PT, |R14|, |R15|, PT ;  /* 0x4000000f0e00720b */ /* 0x000fe40003f4e200 */
[-C--:B------:R-:W-:Y:S02]  /*0980*/  FSETP.GEU.AND P3, PT, |R15|, |R14|.reuse, PT ;  /* 0x4000000e0f00720b */ /* 0x080fe40003f6e200 */
[----:B------:R-:W-:Y:S02]  /*0990*/  FSETP.GEU.AND P4, PT, |R23|, |R14|, PT ;  /* 0x4000000e1700720b */ /* 0x000fe40003f8e200 */
[----:B------:R-:W-:-:S02]  /*09a0*/  FSEL R22, R5, 0.5, !P0 ;  /* 0x3f00000005167808 */ /* 0x000fc40004000000 */
[----:B------:R-:W-:Y:S02]  /*09b0*/  FSEL R24, R4, 0.5, !P0 ;  /* 0x3f00000004187808 */ /* 0x000fe40004000000 */
[----:B------:R-:W-:Y:S02]  /*09c0*/  FSEL R26, R0, 0.5, !P2 ;  /* 0x3f000000001a7808 */ /* 0x000fe40005000000 */
[----:B------:R-:W-:Y:S02]  /*09d0*/  FSEL R25, R22, 0.5, !P2 ;  /* 0x3f00000016197808 */ /* 0x000fe40005000000 */
[----:B------:R-:W-:Y:S02]  /*09e0*/  FSEL R24, R24, 0.5, !P3 ;  /* 0x3f00000018187808 */ /* 0x000fe40005800000 */
[----:B------:R-:W-:Y:S02]  /*09f0*/  FSEL R26, R26, 0.5, !P4 ;  /* 0x3f0000001a1a7808 */ /* 0x000fe40006000000 */
[----:B------:R-:W-:-:S02]  /*0a00*/  FSETP.GT.AND P0, PT, |R15|, 0.5, PT ;  /* 0x3f0000000f00780b */ /* 0x000fc40003f04200 */
[----:B------:R-:W-:Y:S02]  /*0a10*/  FSETP.GT.AND P2, PT, |R23|, 0.5, PT ;  /* 0x3f0000001700780b */ /* 0x000fe40003f44200 */
[----:B------:R-:W-:Y:S02]  /*0a20*/  LOP3.LUT R25, R25, 0x80000000, R14, 0xb8, !PT ;  /* 0x8000000019197812 */ /* 0x000fe400078eb80e */
[----:B------:R-:W-:Y:S02]  /*0a30*/  LOP3.LUT R24, R24, 0x80000000, R15, 0xb8, !PT ;  /* 0x8000000018187812 */ /* 0x000fe400078eb80f */
[----:B------:R-:W-:Y:S02]  /*0a40*/  LOP3.LUT R26, R26, 0x80000000, R23, 0xb8, !PT ;  /* 0x800000001a1a7812 */ /* 0x000fe400078eb817 */
[----:B------:R-:W-:Y:S02]  /*0a50*/  FSEL R14, R25, R14, P1 ;  /* 0x0000000e190e7208 */ /* 0x000fe40000800000 */
[----:B------:R-:W-:-:S02]  /*0a60*/  FSEL R24, R24, R15, P0 ;  /* 0x0000000f18187208 */ /* 0x000fc40000000000 */
[----:B------:R-:W-:Y:S01]  /*0a70*/  FSEL R23, R26, R23, P2 ;  /* 0x000000171a177208 */ /* 0x000fe20001000000 */
[----:B------:R-:W-:Y:S02]  /*0a80*/  FADD R14, R14, 0.5 ;  /* 0x3f0000000e0e7421 */ /* 0x000fe40000000000 */
[----:B------:R-:W-:Y:S02]  /*0a90*/  FADD R26, R24, 0.5 ;  /* 0x3f000000181a7421 */ /* 0x000fe40000000000 */
[----:B------:R-:W-:-:S07]  /*0aa0*/  FADD R27, R23, 0.5 ;  /* 0x3f000000171b7421 */ /* 0x000fce0000000000 */
.L_x_101:
[----:B------:R-:W-:Y:S05]  /*0ab0*/  BSYNC.RECONVERGENT B0 ;  /* 0x0000000000007941 */ /* 0x000fea0003800200 */
.L_x_100:
[----:B------:R-:W-:Y:S01]  /*0ac0*/  FMNMX R22, RZ, R14, !PT ;  /* 0x0000000eff167209 */ /* 0x000fe20007800000 */
[----:B------:R-:W-:Y:S01]  /*0ad0*/  IMAD.U32 R15, RZ, RZ, UR15 ;  /* 0x0000000fff0f7e24 */ /* 0x000fe2000f8e00ff */
[----:B------:R-:W-:Y:S01]  /*0ae0*/  MOV R14, UR14 ;  /* 0x0000000e000e7c02 */ /* 0x000fe20008000f00 */
[----:B------:R-:W-:Y:S01]  /*0af0*/  BSSY.RECONVERGENT B0, `(.L_x_102) ;  /* 0x000001a000007945 */ /* 0x000fe20003800200 */
[----:B0-----:R-:W-:Y:S02]  /*0b00*/  FMNMX R24, R9, R22, PT ;  /* 0x0000001609187209 */ /* 0x001fe40003800000 */
[----:B------:R-:W-:Y:S02]  /*0b10*/  FMNMX R40, RZ, R27, !PT ;  /* 0x0000001bff287209 */ /* 0x000fe40007800000 */
[----:B------:R-:W-:Y:S02]  /*0b20*/  DFMA R14, R2, -R14, 1 ;  /* 0x3ff00000020e742b */ /* 0x000fe4000000080e */
[----:B------:R-:W0:Y:S01]  /*0b30*/  F2F.F64.F32 R24, R24 ;  /* 0x0000001800187310 */ /* 0x000e220000201800 */
[----:B------:R-:W-:-:S05]  /*0b40*/  FMNMX R40, R7, R40, PT ;  /* 0x0000002807287209 */ /* 0x000fca0003800000 */
[----:B------:R-:W-:-:S08]  /*0b50*/  DFMA R14, R2, R14, R2 ;  /* 0x0000000e020e722b */ /* 0x000fd00000000002 */
[----:B0-----:R-:W-:Y:S01]  /*0b60*/  DMUL R22, R24, R14 ;  /* 0x0000000e18167228 */ /* 0x001fe20000000000 */
[----:B------:R-:W-:-:S07]  /*0b70*/  FSETP.GEU.AND P1, PT, |R25|, 6.5827683646048100446e-37, PT ;  /* 0x036000001900780b */ /* 0x000fce0003f2e200 */
[----:B------:R-:W-:-:S08]  /*0b80*/  DFMA R2, R22, -UR14, R24 ;  /* 0x8000000e16027c2b */ /* 0x000fd00008000018 */
[----:B------:R-:W-:Y:S01]  /*0b90*/  DFMA R22, R14, R2, R22 ;  /* 0x000000020e16722b */ /* 0x000fe20000000016 */
[----:B------:R-:W-:-:S09]  /*0ba0*/  FMNMX R3, RZ, R26, !PT ;  /* 0x0000001aff037209 */ /* 0x000fd20007800000 */
[----:B------:R-:W-:-:S05]  /*0bb0*/  FFMA R2, RZ, UR15, R23 ;  /* 0x0000000fff027c23 */ /* 0x000fca0008000017 */
[----:B------:R-:W-:Y:S02]  /*0bc0*/  FSETP.GT.AND P0, PT, |R2|, 1.469367938527859385e-39, PT ;  /* 0x001000000200780b */ /* 0x000fe40003f04200 */
[----:B------:R-:W-:-:S11]  /*0bd0*/  FMNMX R2, R8, R3, PT ;  /* 0x0000000308027209 */ /* 0x000fd60003800000 */
[----:B------:R-:W-:Y:S05]  /*0be0*/  @P0 BRA P1, `(.L_x_103) ;  /* 0x0000000000280947 */ /* 0x000fea0000800000 */
[----:B------:R-:W-:Y:S01]  /*0bf0*/  IMAD.U32 R28, RZ, RZ, UR14 ;  /* 0x0000000eff1c7e24 */ /* 0x000fe2000f8e00ff */
[----:B------:R-:W-:Y:S01]  /*0c00*/  MOV R31, UR15 ;  /* 0x0000000f001f7c02 */ /* 0x000fe20008000f00 */
[----:B------:R-:W-:Y:S01]  /*0c10*/  IMAD.U32 R29, RZ, RZ, UR15 ;  /* 0x0000000fff1d7e24 */ /* 0x000fe2000f8e00ff */
[----:B------:R-:W-:Y:S01]  /*0c20*/  MOV R44, 0xc70 ;  /* 0x00000c70002c7802 */ /* 0x000fe20000000f00 */
[----:B------:R-:W-:Y:S02]  /*0c30*/  IMAD.U32 R30, RZ, RZ, UR14 ;  /* 0x0000000eff1e7e24 */ /* 0x000fe4000f8e00ff */
[----:B------:R-:W-:Y:S02]  /*0c40*/  IMAD.MOV.U32 R26, RZ, RZ, R24 ;  /* 0x000000ffff1a7224 */ /* 0x000fe400078e0018 */
[----:B------:R-:W-:-:S07]  /*0c50*/  IMAD.MOV.U32 R27, RZ, RZ, R25 ;  /* 0x000000ffff1b7224 */ /* 0x000fce00078e0019 */
[----:B------:R-:W-:Y:S05]  /*0c60*/  CALL.REL.NOINC `($__internal_6_$__cuda_sm20_div_rn_f64_full) ;  /* 0x0000001800987944 */ /* 0x000fea0003c00000 */
[----:B------:R-:W-:Y:S02]  /*0c70*/  IMAD.MOV.U32 R22, RZ, RZ, R26 ;  /* 0x000000ffff167224 */ /* 0x000fe400078e001a */
[----:B------:R-:W-:-:S07]  /*0c80*/  IMAD.MOV.U32 R23, RZ, RZ, R27 ;  /* 0x000000ffff177224 */ /* 0x000fce00078e001b */
.L_x_103:
[----:B------:R-:W-:Y:S05]  /*0c90*/  BSYNC.RECONVERGENT B0 ;  /* 0x0000000000007941 */ /* 0x000fea0003800200 */
.L_x_102:
[----:B------:R-:W0:Y:S01]  /*0ca0*/  MUFU.RCP64H R15, UR17 ;  /* 0x00000011000f7d08 */ /* 0x000e220008001800 */
[----:B------:R-:W-:Y:S01]  /*0cb0*/  MOV R26, UR16 ;  /* 0x00000010001a7c02 */ /* 0x000fe20008000f00 */
[----:B------:R-:W-:Y:S01]  /*0cc0*/  IMAD.U32 R27, RZ, RZ, UR17 ;  /* 0x00000011ff1b7e24 */ /* 0x000fe2000f8e00ff */
[----:B------:R-:W-:Y:S01]  /*0cd0*/  BSSY.RECONVERGENT B0, `(.L_x_104) ;  /* 0x000001b000007945 */ /* 0x000fe20003800200 */
[----:B------:R-:W-:-:S04]  /*0ce0*/  IMAD.MOV.U32 R14, RZ, RZ, 0x1 ;  /* 0x00000001ff0e7424 */ /* 0x000fc800078e00ff */
[----:B------:R-:W1:Y:S02]  /*0cf0*/  F2F.F64.F32 R2, R2 ;  /* 0x0000000200027310 */ /* 0x000e640000201800 */
[----:B0-----:R-:W-:Y:S01]  /*0d00*/  DFMA R26, R14, -R26, 1 ;  /* 0x3ff000000e1a742b */ /* 0x001fe2000000081a */
[----:B-1----:R-:W-:-:S07]  /*0d10*/  FSETP.GEU.AND P1, PT, |R3|, 6.5827683646048100446e-37, PT ;  /* 0x036000000300780b */ /* 0x002fce0003f2e200 */
[----:B------:R-:W-:-:S08]  /*0d20*/  DFMA R26, R26, R26, R26 ;  /* 0x0000001a1a1a722b */ /* 0x000fd0000000001a */
[----:B------:R-:W-:Y:S01]  /*0d30*/  DFMA R26, R14, R26, R14 ;  /* 0x0000001a0e1a722b */ /* 0x000fe2000000000e */
[----:B------:R-:W-:Y:S02]  /*0d40*/  IMAD.U32 R14, RZ, RZ, UR16 ;  /* 0x00000010ff0e7e24 */ /* 0x000fe4000f8e00ff */
[----:B------:R-:W-:-:S06]  /*0d50*/  IMAD.U32 R15, RZ, RZ, UR17 ;  /* 0x00000011ff0f7e24 */ /* 0x000fcc000f8e00ff */
[----:B------:R-:W-:-:S08]  /*0d60*/  DFMA R14, R26, -R14, 1 ;  /* 0x3ff000001a0e742b */ /* 0x000fd0000000080e */
[----:B------:R-:W-:-:S08]  /*0d70*/  DFMA R14, R26, R14, R26 ;  /* 0x0000000e1a0e722b */ /* 0x000fd0000000001a */
[----:B------:R-:W-:-:S08]  /*0d80*/  DMUL R26, R2, R14 ;  /* 0x0000000e021a7228 */ /* 0x000fd00000000000 */
[----:B------:R-:W-:-:S08]  /*0d90*/  DFMA R28, R26, -UR16, R2 ;  /* 0x800000101a1c7c2b */ /* 0x000fd00008000002 */
[----:B------:R-:W-:Y:S01]  /*0da0*/  DFMA R26, R14, R28, R26 ;  /* 0x0000001c0e1a722b */ /* 0x000fe2000000001a */
[----:B------:R-:W0:Y:S09]  /*0db0*/  FRND.F64.FLOOR R14, R22 ;  /* 0x00000016000e7313 */ /* 0x000e320000305800 */
[----:B------:R-:W-:-:S05]  /*0dc0*/  FFMA R28, RZ, UR17, R27 ;  /* 0x00000011ff1c7c23 */ /* 0x000fca000800001b */
[----:B------:R-:W-:Y:S01]  /*0dd0*/  FSETP.GT.AND P0, PT, |R28|, 1.469367938527859385e-39, PT ;  /* 0x001000001c00780b */ /* 0x000fe20003f04200 */
[----:B0-----:R-:W-:-:S12]  /*0de0*/  DFMA R14, -R14, UR14, R24 ;  /* 0x0000000e0e0e7c2b */ /* 0x001fd80008000118 */
[----:B------:R-:W-:Y:S05]  /*0df0*/  @P0 BRA P1, `(.L_x_105) ;  /* 0x0000000000200947 */ /* 0x000fea0000800000 */
[----:B------:R-:W-:Y:S01]  /*0e00*/  MOV R28, UR16 ;  /* 0x00000010001c7c02 */ /* 0x000fe20008000f00 */
[----:B------:R-:W-:Y:S01]  /*0e10*/  IMAD.U32 R29, RZ, RZ, UR17 ;  /* 0x00000011ff1d7e24 */ /* 0x000fe2000f8e00ff */
[----:B------:R-:W-:Y:S01]  /*0e20*/  MOV R27, R3 ;  /* 0x00000003001b7202 */ /* 0x000fe20000000f00 */
[----:B------:R-:W-:Y:S01]  /*0e30*/  IMAD.U32 R30, RZ, RZ, UR16 ;  /* 0x00000010ff1e7e24 */ /* 0x000fe2000f8e00ff */
[----:B------:R-:W-:Y:S01]  /*0e40*/  MOV R44, 0xe80 ;  /* 0x00000e80002c7802 */ /* 0x000fe20000000f00 */
[----:B------:R-:W-:Y:S02]  /*0e50*/  IMAD.U32 R31, RZ, RZ, UR17 ;  /* 0x00000011ff1f7e24 */ /* 0x000fe4000f8e00ff */
[----:B------:R-:W-:-:S07]  /*0e60*/  IMAD.MOV.U32 R26, RZ, RZ, R2 ;  /* 0x000000ffff1a7224 */ /* 0x000fce00078e0002 */
[----:B------:R-:W-:Y:S05]  /*0e70*/  CALL.REL.NOINC `($__internal_6_$__cuda_sm20_div_rn_f64_full) ;  /* 0x0000001800147944 */ /* 0x000fea0003c00000 */
.L_x_105:
[----:B------:R-:W-:Y:S05]  /*0e80*/  BSYNC.RECONVERGENT B0 ;  /* 0x0000000000007941 */ /* 0x000fea0003800200 */
.L_x_104:
[----:B------:R-:W0:Y:S01]  /*0e90*/  MUFU.RCP64H R23, UR19 ;  /* 0x0000001300177d08 */ /* 0x000e220008001800 */
[----:B------:R-:W-:Y:S01]  /*0ea0*/  IMAD.U32 R28, RZ, RZ, UR18 ;  /* 0x00000012ff1c7e24 */ /* 0x000fe2000f8e00ff */
[----:B------:R-:W-:Y:S01]  /*0eb0*/  BSSY.RECONVERGENT B0, `(.L_x_106) ;  /* 0x000001e000007945 */ /* 0x000fe20003800200 */
[----:B------:R-:W-:Y:S02]  /*0ec0*/  IMAD.U32 R29, RZ, RZ, UR19 ;  /* 0x00000013ff1d7e24 */ /* 0x000fe4000f8e00ff */
[----:B------:R-:W-:-:S03]  /*0ed0*/  IMAD.MOV.U32 R22, RZ, RZ, 0x1 ;  /* 0x00000001ff167424 */ /* 0x000fc600078e00ff */
[----:B------:R-:W1:Y:S03]  /*0ee0*/  F2F.F64.F32 R40, R40 ;  /* 0x0000002800287310 */ /* 0x000e660000201800 */
[----:B0-----:R-:W-:Y:S01]  /*0ef0*/  DFMA R28, R22, -R28, 1 ;  /* 0x3ff00000161c742b */ /* 0x001fe2000000081c */
[----:B-1----:R-:W-:-:S07]  /*0f00*/  FSETP.GEU.AND P1, PT, |R41|, 6.5827683646048100446e-37, PT ;  /* 0x036000002900780b */ /* 0x002fce0003f2e200 */
[----:B------:R-:W-:-:S08]  /*0f10*/  DFMA R28, R28, R28, R28 ;  /* 0x0000001c1c1c722b */ /* 0x000fd0000000001c */
[----:B------:R-:W-:Y:S01]  /*0f20*/  DFMA R28, R22, R28, R22 ;  /* 0x0000001c161c722b */ /* 0x000fe20000000016 */
[----:B------:R-:W-:Y:S01]  /*0f30*/  IMAD.U32 R22, RZ, RZ, UR18 ;  /* 0x00000012ff167e24 */ /* 0x000fe2000f8e00ff */
[----:B------:R-:W-:-:S06]  /*0f40*/  MOV R23, UR19 ;  /* 0x0000001300177c02 */ /* 0x000fcc0008000f00 */
        /* <DEDUP_REMOVED lines=10> */
[----:B------:R-:W-:Y:S01]  /*0ff0*/  IMAD.U32 R28, RZ, RZ, UR18 ;  /* 0x00000012ff1c7e24 */ /* 0x000fe2000f8e00ff */
[----:B------:R-:W-:Y:S01]  /*1000*/  MOV R26, R40 ;  /* 0x00000028001a7202 */ /* 0x000fe20000000f00 */
[----:B------:R-:W-:Y:S01]  /*1010*/  IMAD.U32 R29, RZ, RZ, UR19 ;  /* 0x00000013ff1d7e24 */ /* 0x000fe2000f8e00ff */
[----:B------:R-:W-:Y:S01]  /*1020*/  MOV R44, 0x1070 ;  /* 0x00001070002c7802 */ /* 0x000fe20000000f00 */
[----:B------:R-:W-:Y:S02]  /*1030*/  IMAD.U32 R30, RZ, RZ, UR18 ;  /* 0x00000012ff1e7e24 */ /* 0x000fe4000f8e00ff */
[----:B------:R-:W-:Y:S02]  /*1040*/  IMAD.U32 R31, RZ, RZ, UR19 ;  /* 0x00000013ff1f7e24 */ /* 0x000fe4000f8e00ff */
[----:B------:R-:W-:-:S07]  /*1050*/  IMAD.MOV.U32 R27, RZ, RZ, R41 ;  /* 0x000000ffff1b7224 */ /* 0x000fce00078e0029 */
[----:B------:R-:W-:Y:S05]  /*1060*/  CALL.REL.NOINC `($__internal_6_$__cuda_sm20_div_rn_f64_full) ;  /* 0x0000001400987944 */ /* 0x000fea0003c00000 */
[----:B------:R-:W-:Y:S02]  /*1070*/  IMAD.MOV.U32 R28, RZ, RZ, R26 ;  /* 0x000000ffff1c7224 */ /* 0x000fe400078e001a */
[----:B------:R-:W-:-:S07]  /*1080*/  IMAD.MOV.U32 R29, RZ, RZ, R27 ;  /* 0x000000ffff1d7224 */ /* 0x000fce00078e001b */
.L_x_107:
[----:B------:R-:W-:Y:S05]  /*1090*/  BSYNC.RECONVERGENT B0 ;  /* 0x0000000000007941 */ /* 0x000fea0003800200 */
.L_x_106:
[----:B------:R-:W0:Y:S01]  /*10a0*/  MUFU.RCP64H R27, UR15 ;  /* 0x0000000f001b7d08 */ /* 0x000e220008001800 */
[----:B------:R-:W-:Y:S01]  /*10b0*/  IMAD.U32 R30, RZ, RZ, UR14 ;  /* 0x0000000eff1e7e24 */ /* 0x000fe2000f8e00ff */
[----:B------:R-:W-:Y:S01]  /*10c0*/  MOV R31, UR15 ;  /* 0x0000000f001f7c02 */ /* 0x000fe20008000f00 */
[----:B------:R-:W-:Y:S01]  /*10d0*/  IMAD.MOV.U32 R26, RZ, RZ, 0x1 ;  /* 0x00000001ff1a7424 */ /* 0x000fe200078e00ff */
[----:B------:R-:W-:Y:S01]  /*10e0*/  BSSY.RECONVERGENT B0, `(.L_x_108) ;  /* 0x000001b000007945 */ /* 0x000fe20003800200 */
[----:B------:R-:W-:Y:S02]  /*10f0*/  IMAD.U32 R32, RZ, RZ, UR14 ;  /* 0x0000000eff207e24 */ /* 0x000fe4000f8e00ff */
[----:B------:R-:W-:Y:S02]  /*1100*/  IMAD.U32 R33, RZ, RZ, UR15 ;  /* 0x0000000fff217e24 */ /* 0x000fe4000f8e00ff */
[----:B0-----:R-:W-:-:S08]  /*1110*/  DFMA R30, R26, -R30, 1 ;  /* 0x3ff000001a1e742b */ /* 0x001fd0000000081e */
[----:B------:R-:W-:-:S08]  /*1120*/  DFMA R30, R30, R30, R30 ;  /* 0x0000001e1e1e722b */ /* 0x000fd0000000001e */
[----:B------:R-:W-:Y:S02]  /*1130*/  DFMA R26, R26, R30, R26 ;  /* 0x0000001e1a1a722b */ /* 0x000fe4000000001a */
[----:B------:R-:W-:-:S06]  /*1140*/  DADD R30, R24, -R14 ;  /* 0x00000000181e7229 */ /* 0x000fcc000000080e */
[----:B------:R-:W-:-:S04]  /*1150*/  DFMA R32, R26, -R32, 1 ;  /* 0x3ff000001a20742b */ /* 0x000fc80000000820 */
[----:B------:R-:W-:-:S04]  /*1160*/  FSETP.GEU.AND P1, PT, |R31|, 6.5827683646048100446e-37, PT ;  /* 0x036000001f00780b */ /* 0x000fc80003f2e200 */
[----:B------:R-:W-:-:S08]  /*1170*/  DFMA R32, R26, R32, R26 ;  /* 0x000000201a20722b */ /* 0x000fd0000000001a */
[----:B------:R-:W-:-:S08]  /*1180*/  DMUL R26, R32, R30 ;  /* 0x0000001e201a7228 */ /* 0x000fd00000000000 */
[----:B------:R-:W-:-:S08]  /*1190*/  DFMA R24, R26, -UR14, R30 ;  /* 0x8000000e1a187c2b */ /* 0x000fd0000800001e */
[----:B------:R-:W-:Y:S02]  /*11a0*/  DFMA R26, R32, R24, R26 ;  /* 0x00000018201a722b */ /* 0x000fe4000000001a */
[----:B------:R-:W0:Y:S08]  /*11b0*/  FRND.F64.FLOOR R24, R28 ;  /* 0x0000001c00187313 */ /* 0x000e300000305800 */
[----:B------:R-:W-:-:S05]  /*11c0*/  FFMA R32, RZ, UR15, R27 ;  /* 0x0000000fff207c23 */ /* 0x000fca000800001b */
[----:B------:R-:W-:Y:S01]  /*11d0*/  FSETP.GT.AND P0, PT, |R32|, 1.469367938527859385e-39, PT ;  /* 0x001000002000780b */ /* 0x000fe20003f04200 */
[----:B0-----:R-:W-:-:S12]  /*11e0*/  DFMA R24, -R24, UR18, R40 ;  /* 0x0000001218187c2b */ /* 0x001fd80008000128 */
[----:B------:R-:W-:Y:S05]  /*11f0*/  @P0 BRA P1, `(.L_x_109) ;  /* 0x0000000000240947 */ /* 0x000fea0000800000 */
[----:B------:R-:W-:Y:S01]  /*1200*/  IMAD.U32 R33, RZ, RZ, UR15 ;  /* 0x0000000fff217e24 */ /* 0x000fe2000f8e00ff */
[----:B------:R-:W-:Y:S01]  /*1210*/  MOV R29, UR15 ;  /* 0x0000000f001d7c02 */ /* 0x000fe20008000f00 */
[----:B------:R-:W-:Y:S01]  /*1220*/  IMAD.MOV.U32 R27, RZ, RZ, R31 ;  /* 0x000000ffff1b7224 */ /* 0x000fe200078e001f */
[----:B------:R-:W-:Y:S01]  /*1230*/  MOV R44, 0x1290 ;  /* 0x00001290002c7802 */ /* 0x000fe20000000f00 */
[----:B------:R-:W-:Y:S01]  /*1240*/  IMAD.U32 R28, RZ, RZ, UR14 ;  /* 0x0000000eff1c7e24 */ /* 0x000fe2000f8e00ff */
[----:B------:R-:W-:Y:S01]  /*1250*/  MOV R31, R33 ;  /* 0x00000021001f7202 */ /* 0x000fe20000000f00 */
[----:B------:R-:W-:Y:S02]  /*1260*/  IMAD.U32 R32, RZ, RZ, UR14 ;  /* 0x0000000eff207e24 */ /* 0x000fe4000f8e00ff */
[----:B------:R-:W-:-:S07]  /*1270*/  IMAD.MOV.U32 R26, RZ, RZ, R30 ;  /* 0x000000ffff1a7224 */ /* 0x000fce00078e001e */
[----:B------:R-:W-:Y:S05]  /*1280*/  CALL.REL.NOINC `($__internal_6_$__cuda_sm20_div_rn_f64_full) ;  /* 0x0000001400107944 */ /* 0x000fea0003c00000 */
.L_x_109:
[----:B------:R-:W-:Y:S05]  /*1290*/  BSYNC.RECONVERGENT B0 ;  /* 0x0000000000007941 */ /* 0x000fea0003800200 */
.L_x_108:
[----:B------:R-:W0:Y:S01]  /*12a0*/  MUFU.RCP64H R29, UR17 ;  /* 0x00000011001d7d08 */ /* 0x000e220008001800 */
[----:B------:R-:W-:Y:S01]  /*12b0*/  IMAD.U32 R30, RZ, RZ, UR16 ;  /* 0x00000010ff1e7e24 */ /* 0x000fe2000f8e00ff */
[----:B------:R-:W-:Y:S01]  /*12c0*/  MOV R33, UR17 ;  /* 0x0000001100217c02 */ /* 0x000fe20008000f00 */
[----:B------:R-:W-:Y:S01]  /*12d0*/  IMAD.U32 R31, RZ, RZ, UR17 ;  /* 0x00000011ff1f7e24 */ /* 0x000fe2000f8e00ff */
[----:B------:R-:W-:Y:S01]  /*12e0*/  DSETP.GEU.AND P0, PT, R26, R18, PT ;  /* 0x000000121a00722a */ /* 0x000fe20003f0e000 */
[----:B------:R-:W-:Y:S01]  /*12f0*/  IMAD.MOV.U32 R28, RZ, RZ, 0x1 ;  /* 0x00000001ff1c7424 */ /* 0x000fe200078e00ff */
[----:B------:R-:W-:Y:S01]  /*1300*/  BSSY.RECONVERGENT B0, `(.L_x_110) ;  /* 0x0000022000007945 */ /* 0x000fe20003800200 */
[----:B------:R-:W-:Y:S02]  /*1310*/  IMAD.U32 R32, RZ, RZ, UR16 ;  /* 0x00000010ff207e24 */ /* 0x000fe4000f8e00ff */
[----:B------:R-:W-:Y:S02]  /*1320*/  IMAD.MOV.U32 R35, RZ, RZ, 0x3fe00000 ;  /* 0x3fe00000ff237424 */ /* 0x000fe400078e00ff */
[----:B0-----:R-:W-:-:S08]  /*1330*/  DFMA R30, R28, -R30, 1 ;  /* 0x3ff000001c1e742b */ /* 0x001fd0000000081e */
[----:B------:R-:W-:-:S08]  /*1340*/  DFMA R30, R30, R30, R30 ;  /* 0x0000001e1e1e722b */ /* 0x000fd0000000001e */
[----:B------:R-:W-:Y:S02]  /*1350*/  DFMA R30, R28, R30, R28 ;  /* 0x0000001e1c1e722b */ /* 0x000fe4000000001c */
[----:B------:R-:W-:-:S06]  /*1360*/  DADD R28, R2, -R22 ;  /* 0x00000000021c7229 */ /* 0x000fcc0000000816 */
[----:B------:R-:W-:-:S04]  /*1370*/  DFMA R32, R30, -R32, 1 ;  /* 0x3ff000001e20742b */ /* 0x000fc80000000820 */
[----:B------:R-:W-:-:S04]  /*1380*/  FSETP.GEU.AND P1, PT, |R29|, 6.5827683646048100446e-37, PT ;  /* 0x036000001d00780b */ /* 0x000fc80003f2e200 */
[----:B------:R-:W-:Y:S01]  /*1390*/  DFMA R2, R30, R32, R30 ;  /* 0x000000201e02722b */ /* 0x000fe2000000001e */
[----:B------:R-:W-:Y:S01]  /*13a0*/  LOP3.LUT R33, R35, 0x80000000, R27, 0xb8, !PT ;  /* 0x8000000023217812 */ /* 0x000fe200078eb81b */
[----:B------:R-:W-:-:S06]  /*13b0*/  IMAD.MOV.U32 R32, RZ, RZ, RZ ;  /* 0x000000ffff207224 */ /* 0x000fcc00078e00ff */
[----:B------:R-:W-:Y:S02]  /*13c0*/  DMUL R30, R2, R28 ;  /* 0x0000001c021e7228 */ /* 0x000fe40000000000 */
[----:B------:R-:W-:-:S06]  /*13d0*/  DADD.RZ R32, R32, R26 ;  /* 0x0000000020207229 */ /* 0x000fcc000000c01a */
[----:B------:R-:W-:-:S04]  /*13e0*/  DFMA R34, R30, -UR16, R28 ;  /* 0x800000101e227c2b */ /* 0x000fc8000800001c */
[----:B------:R-:W0:Y:S04]  /*13f0*/  FRND.F64.TRUNC R32, R32 ;  /* 0x0000002000207313 */ /* 0x000e28000030d800 */
[----:B------:R-:W-:-:S10]  /*1400*/  DFMA R2, R2, R34, R30 ;  /* 0x000000220202722b */ /* 0x000fd4000000001e */
[----:B------:R-:W-:Y:S01]  /*1410*/  FFMA R30, RZ, UR17, R3 ;  /* 0x00000011ff1e7c23 */ /* 0x000fe20008000003 */
[----:B0-----:R-:W-:Y:S02]  /*1420*/  FSEL R26, R18, R32, P0 ;  /* 0x00000020121a7208 */ /* 0x001fe40000000000 */
[----:B------:R-:W-:Y:S02]  /*1430*/  FSEL R27, R19, R33, P0 ;  /* 0x00000021131b7208 */ /* 0x000fe40000000000 */
[----:B------:R-:W-:Y:S02]  /*1440*/  FSETP.GT.AND P0, PT, |R30|, 1.469367938527859385e-39, PT ;  /* 0x001000001e00780b */ /* 0x000fe40003f04200 */
[----:B------:R0:W1:Y:S11]  /*1450*/  F2I.F64.TRUNC R47, R26 ;  /* 0x0000001a002f7311 */ /* 0x000076000030d100 */
[----:B0-----:R-:W-:Y:S05]  /*1460*/  @P0 BRA P1, `(.L_x_111) ;  /* 0x00000000002c0947 */ /* 0x001fea0000800000 */
[----:B------:R-:W-:Y:S01]  /*1470*/  IMAD.U32 R2, RZ, RZ, UR16 ;  /* 0x00000010ff027e24 */ /* 0x000fe2000f8e00ff */
[----:B------:R-:W-:Y:S01]  /*1480*/  MOV R30, UR16 ;  /* 0x00000010001e7c02 */ /* 0x000fe20008000f00 */
[----:B------:R-:W-:Y:S01]  /*1490*/  IMAD.MOV.U32 R26, RZ, RZ, R28 ;  /* 0x000000ffff1a7224 */ /* 0x000fe200078e001c */
[----:B------:R-:W-:Y:S01]  /*14a0*/  MOV R44, 0x1500 ;  /* 0x00001500002c7802 */ /* 0x000fe20000000f00 */
[----:B------:R-:W-:Y:S02]  /*14b0*/  IMAD.U32 R3, RZ, RZ, UR17 ;  /* 0x00000011ff037e24 */ /* 0x000fe4000f8e00ff */
[----:B------:R-:W-:Y:S02]  /*14c0*/  IMAD.U32 R31, RZ, RZ, UR17 ;  /* 0x00000011ff1f7e24 */ /* 0x000fe4000f8e00ff */
[----:B------:R-:W-:Y:S02]  /*14d0*/  IMAD.MOV.U32 R27, RZ, RZ, R29 ;  /* 0x000000ffff1b7224 */ /* 0x000fe400078e001d */
[----:B------:R-:W-:-:S07]  /*14e0*/  IMAD.MOV.U32 R28, RZ, RZ, R2 ;  /* 0x000000ffff1c7224 */ /* 0x000fce00078e0002 */
[----:B-1----:R-:W-:Y:S05]  /*14f0*/  CALL.REL.NOINC `($__internal_6_$__cuda_sm20_div_rn_f64_full) ;  /* 0x0000001000747944 */ /* 0x002fea0003c00000 */
[----:B------:R-:W-:Y:S01]  /*1500*/  MOV R2, R26 ;  /* 0x0000001a00027202 */ /* 0x000fe20000000f00 */
[----:B------:R-:W-:-:S07]  /*1510*/  IMAD.MOV.U32 R3, RZ, RZ, R27 ;  /* 0x000000ffff037224 */ /* 0x000fce00078e001b */
.L_x_111:
[----:B------:R-:W-:Y:S05]  /*1520*/  BSYNC.RECONVERGENT B0 ;  /* 0x0000000000007941 */ /* 0x000fea0003800200 */
.L_x_110:
        /* <DEDUP_REMOVED lines=9> */
[----:B------:R-:W-:-:S03]  /*15c0*/  IMAD.MOV.U32 R32, RZ, RZ, RZ ;  /* 0x000000ffff207224 */ /* 0x000fc600078e00ff */
[----:B------:R-:W-:Y:S01]  /*15d0*/  LOP3.LUT R33, R33, 0x80000000, R3, 0xb8, !PT ;  /* 0x8000000021217812 */ /* 0x000fe200078eb803 */
[----:B0-----:R-:W-:-:S05]  /*15e0*/  DFMA R28, R26, -R28, 1 ;  /* 0x3ff000001a1c742b */ /* 0x001fca000000081c */
[----:B------:R-:W-:-:S03]  /*15f0*/  DADD.RZ R32, R32, R2 ;  /* 0x0000000020207229 */ /* 0x000fc6000000c002 */
[----:B------:R-:W-:-:S07]  /*1600*/  DFMA R28, R28, R28, R28 ;  /* 0x0000001c1c1c722b */ /* 0x000fce000000001c */
[----:B------:R-:W0:Y:S01]  /*1610*/  FRND.F64.TRUNC R32, R32 ;  /* 0x0000002000207313 */ /* 0x000e22000030d800 */
[----:B------:R-:W-:Y:S02]  /*1620*/  DFMA R28, R26, R28, R26 ;  /* 0x0000001c1a1c722b */ /* 0x000fe4000000001a */
[----:B------:R-:W-:-:S06]  /*1630*/  DADD R26, R40, -R24 ;  /* 0x00000000281a7229 */ /* 0x000fcc0000000818 */
[----:B------:R-:W-:Y:S01]  /*1640*/  DFMA R30, R28, -R30, 1 ;  /* 0x3ff000001c1e742b */ /* 0x000fe2000000081e */
[----:B0-----:R-:W-:Y:S02]  /*1650*/  FSEL R40, R16, R32, P0 ;  /* 0x0000002010287208 */ /* 0x001fe40000000000 */
[----:B------:R-:W-:-:S05]  /*1660*/  FSEL R41, R17, R33, P0 ;  /* 0x0000002111297208 */ /* 0x000fca0000000000 */
[----:B------:R-:W-:Y:S01]  /*1670*/  DFMA R28, R28, R30, R28 ;  /* 0x0000001e1c1c722b */ /* 0x000fe2000000001c */
[----:B------:R-:W-:Y:S01]  /*1680*/  FSETP.GEU.AND P1, PT, |R27|, 6.5827683646048100446e-37, PT ;  /* 0x036000001b00780b */ /* 0x000fe20003f2e200 */
[----:B------:R0:W2:Y:S06]  /*1690*/  F2I.F64.TRUNC R40, R40 ;  /* 0x0000002800287311 */ /* 0x0000ac000030d100 */
[----:B------:R-:W-:-:S08]  /*16a0*/  DMUL R30, R28, R26 ;  /* 0x0000001a1c1e7228 */ /* 0x000fd00000000000 */
[----:B------:R-:W-:-:S08]  /*16b0*/  DFMA R34, R30, -UR18, R26 ;  /* 0x800000121e227c2b */ /* 0x000fd0000800001a */
[----:B------:R-:W-:-:S10]  /*16c0*/  DFMA R2, R28, R34, R30 ;  /* 0x000000221c02722b */ /* 0x000fd4000000001e */
[----:B------:R-:W-:-:S05]  /*16d0*/  FFMA R28, RZ, UR19, R3 ;  /* 0x00000013ff1c7c23 */ /* 0x000fca0008000003 */
[----:B------:R-:W-:-:S13]  /*16e0*/  FSETP.GT.AND P0, PT, |R28|, 1.469367938527859385e-39, PT ;  /* 0x001000001c00780b */ /* 0x000fda0003f04200 */
[----:B0-2---:R-:W-:Y:S05]  /*16f0*/  @P0 BRA P1, `(.L_x_113) ;  /* 0x0000000000200947 */ /* 0x005fea0000800000 */
[----:B------:R-:W-:Y:S01]  /*1700*/  IMAD.U32 R28, RZ, RZ, UR18 ;  /* 0x00000012ff1c7e24 */ /* 0x000fe2000f8e00ff */
[----:B------:R-:W-:Y:S01]  /*1710*/  MOV R29, UR19 ;  /* 0x00000013001d7c02 */ /* 0x000fe20008000f00 */
[----:B------:R-:W-:Y:S01]  /*1720*/  IMAD.U32 R30, RZ, RZ, UR18 ;  /* 0x00000012ff1e7e24 */ /* 0x000fe2000f8e00ff */
[----:B------:R-:W-:Y:S01]  /*1730*/  MOV R44, 0x1760 ;  /* 0x00001760002c7802 */ /* 0x000fe20000000f00 */
[----:B------:R-:W-:-:S07]  /*1740*/  IMAD.U32 R31, RZ, RZ, UR19 ;  /* 0x00000013ff1f7e24 */ /* 0x000fce000f8e00ff */
[----:B-1----:R-:W-:Y:S05]  /*1750*/  CALL.REL.NOINC `($__internal_6_$__cuda_sm20_div_rn_f64_full) ;  /* 0x0000000c00dc7944 */ /* 0x002fea0003c00000 */
[----:B------:R-:W-:Y:S02]  /*1760*/  IMAD.MOV.U32 R2, RZ, RZ, R26 ;  /* 0x000000ffff027224 */ /* 0x000fe400078e001a */
[----:B------:R-:W-:-:S07]  /*1770*/  IMAD.MOV.U32 R3, RZ, RZ, R27 ;  /* 0x000000ffff037224 */ /* 0x000fce00078e001b */
.L_x_113:
[----:B------:R-:W-:Y:S05]  /*1780*/  BSYNC.RECONVERGENT B0 ;  /* 0x0000000000007941 */ /* 0x000fea0003800200 */
.L_x_112:
[----:B------:R-:W0:Y:S01]  /*1790*/  MUFU.RCP64H R27, UR19 ;  /* 0x00000013001b7d08 */ /* 0x000e220008001800 */
[----:B------:R-:W-:Y:S01]  /*17a0*/  MOV R28, UR18 ;  /* 0x00000012001c7c02 */ /* 0x000fe20008000f00 */
[----:B------:R-:W-:Y:S01]  /*17b0*/  IMAD.U32 R29, RZ, RZ, UR19 ;  /* 0x00000013ff1d7e24 */ /* 0x000fe2000f8e00ff */
[----:B------:R-:W-:Y:S01]  /*17c0*/  MOV R31, UR19 ;  /* 0x00000013001f7c02 */ /* 0x000fe20008000f00 */
[----:B------:R-:W-:Y:S01]  /*17d0*/  IMAD.MOV.U32 R26, RZ, RZ, 0x1 ;  /* 0x00000001ff1a7424 */ /* 0x000fe200078e00ff */
[----:B------:R-:W-:Y:S01]  /*17e0*/  DSETP.GEU.AND P0, PT, R2, R20, PT ;  /* 0x000000140200722a */ /* 0x000fe20003f0e000 */
[----:B------:R-:W-:Y:S01]  /*17f0*/  IMAD.U32 R30, RZ, RZ, UR18 ;  /* 0x00000012ff1e7e24 */ /* 0x000fe2000f8e00ff */
[----:B------:R-:W-:Y:S01]  /*1800*/  FSETP.GEU.AND P1, PT, |R25|, 6.5827683646048100446e-37, PT ;  /* 0x036000001900780b */ /* 0x000fe20003f2e200 */
[----:B------:R-:W-:Y:S01]  /*1810*/  IMAD.MOV.U32 R33, RZ, RZ, 0x3fe00000 ;  /* 0x3fe00000ff217424 */ /* 0x000fe200078e00ff */
[----:B------:R-:W-:Y:S01]  /*1820*/  BSSY.RECONVERGENT B0, `(.L_x_114) ;  /* 0x0000021000007945 */ /* 0x000fe20003800200 */
[----:B0-----:R-:W-:-:S08]  /*1830*/  DFMA R28, R26, -R28, 1 ;  /* 0x3ff000001a1c742b */ /* 0x001fd0000000081c */
[----:B------:R-:W-:-:S08]  /*1840*/  DFMA R28, R28, R28, R28 ;  /* 0x0000001c1c1c722b */ /* 0x000fd0000000001c */
[----:B------:R-:W-:Y:S01]  /*1850*/  DFMA R26, R26, R28, R26 ;  /* 0x0000001c1a1a722b */ /* 0x000fe2000000001a */
[----:B------:R-:W-:Y:S01]  /*1860*/  LOP3.LUT R29, R33, 0x80000000, R3, 0xb8, !PT ;  /* 0x80000000211d7812 */ /* 0x000fe200078eb803 */
[----:B------:R-:W-:-:S06]  /*1870*/  IMAD.MOV.U32 R28, RZ, RZ, RZ ;  /* 0x000000ffff1c7224 */ /* 0x000fcc00078e00ff */
[----:B------:R-:W-:Y:S02]  /*1880*/  DFMA R30, R26, -R30, 1 ;  /* 0x3ff000001a1e742b */ /* 0x000fe4000000081e */
[----:B------:R-:W-:-:S06]  /*1890*/  DADD.RZ R28, R28, R2 ;  /* 0x000000001c1c7229 */ /* 0x000fcc000000c002 */
[----:B------:R-:W-:-:S04]  /*18a0*/  DFMA R26, R26, R30, R26 ;  /* 0x0000001e1a1a722b */ /* 0x000fc8000000001a */
[----:B------:R-:W0:Y:S04]  /*18b0*/  FRND.F64.TRUNC R28, R28 ;  /* 0x0000001c001c7313 */ /* 0x000e28000030d800 */
[----:B------:R-:W-:-:S08]  /*18c0*/  DMUL R2, R26, R24 ;  /* 0x000000181a027228 */ /* 0x000fd00000000000 */
[----:B------:R-:W-:Y:S01]  /*18d0*/  DFMA R30, R2, -UR18, R24 ;  /* 0x80000012021e7c2b */ /* 0x000fe20008000018 */
[----:B0-----:R-:W-:Y:S02]  /*18e0*/  FSEL R32, R20, R28, P0 ;  /* 0x0000001c14207208 */ /* 0x001fe40000000000 */
[----:B------:R-:W-:-:S05]  /*18f0*/  FSEL R33, R21, R29, P0 ;  /* 0x0000001d15217208 */ /* 0x000fca0000000000 */
[----:B------:R-:W-:Y:S01]  /*1900*/  DFMA R2, R26, R30, R2 ;  /* 0x0000001e1a02722b */ /* 0x000fe20000000002 */
[----:B------:R-:W0:Y:S09]  /*1910*/  F2I.F64.TRUNC R41, R32 ;  /* 0x0000002000297311 */ /* 0x000e32000030d100 */
[----:B------:R-:W-:-:S05]  /*1920*/  FFMA R27, RZ, UR19, R3 ;  /* 0x00000013ff1b7c23 */ /* 0x000fca0008000003 */
[----:B------:R-:W-:Y:S01]  /*1930*/  FSETP.GT.AND P0, PT, |R27|, 1.469367938527859385e-39, PT ;  /* 0x001000001b00780b */ /* 0x000fe20003f04200 */
[----:B0-----:R-:W-:-:S04]  /*1940*/  IMAD R26, R41, UR5, R40 ;  /* 0x00000005291a7c24 */ /* 0x001fc8000f8e0228 */
[----:B-1----:R-:W-:-:S04]  /*1950*/  IMAD R26, R26, UR4, R47 ;  /* 0x000000041a1a7c24 */ /* 0x002fc8000f8e022f */
[----:B------:R-:W-:-:S04]  /*1960*/  IMAD R48, R26, 0x5, RZ ;  /* 0x000000051a307824 */ /* 0x000fc800078e02ff */
[----:B------:R-:W-:Y:S05]  /*1970*/  @P0 BRA P1, `(.L_x_115) ;  /* 0x00000000002c0947 */ /* 0x000fea0000800000 */
[----:B------:R-:W-:Y:S01]  /*1980*/  MOV R3, UR19 ;  /* 0x0000001300037c02 */ /* 0x000fe20008000f00 */
[----:B------:R-:W-:Y:S01]  /*1990*/  IMAD.U32 R28, RZ, RZ, UR18 ;  /* 0x00000012ff1c7e24 */ /* 0x000fe2000f8e00ff */
[----:B------:R-:W-:Y:S01]  /*19a0*/  MOV R44, 0x1a10 ;  /* 0x00001a10002c7802 */ /* 0x000fe20000000f00 */
[----:B------:R-:W-:Y:S02]  /*19b0*/  IMAD.U32 R29, RZ, RZ, UR19 ;  /* 0x00000013ff1d7e24 */ /* 0x000fe4000f8e00ff */
[----:B------:R-:W-:Y:S02]  /*19c0*/  IMAD.U32 R2, RZ, RZ, UR18 ;  /* 0x00000012ff027e24 */ /* 0x000fe4000f8e00ff */
[----:B------:R-:W-:Y:S02]  /*19d0*/  IMAD.MOV.U32 R26, RZ, RZ, R24 ;  /* 0x000000ffff1a7224 */ /* 0x000fe400078e0018 */
[----:B------:R-:W-:Y:S02]  /*19e0*/  IMAD.MOV.U32 R27, RZ, RZ, R25 ;  /* 0x000000ffff1b7224 */ /* 0x000fe400078e0019 */
[----:B------:R-:W-:-:S07]  /*19f0*/  IMAD.MOV.U32 R31, RZ, RZ, R3 ;  /* 0x000000ffff1f7224 */ /* 0x000fce00078e0003 */
[----:B------:R-:W-:Y:S05]  /*1a00*/  CALL.REL.NOINC `($__internal_6_$__cuda_sm20_div_rn_f64_full) ;  /* 0x0000000c00307944 */ /* 0x000fea0003c00000 */
[----:B------:R-:W-:Y:S01]  /*1a10*/  IMAD.MOV.U32 R2, RZ, RZ, R26 ;  /* 0x000000ffff027224 */ /* 0x000fe200078e001a */
[----:B------:R-:W-:-:S07]  /*1a20*/  MOV R3, R27 ;  /* 0x0000001b00037202 */ /* 0x000fce0000000f00 */
.L_x_115:
[----:B------:R-:W-:Y:S05]  /*1a30*/  BSYNC.RECONVERGENT B0 ;  /* 0x0000000000007941 */ /* 0x000fea0003800200 */
.L_x_114:
        /* <DEDUP_REMOVED lines=17> */
.L_x_117:
        /* <DEDUP_REMOVED lines=8> */
.L_x_118:
[----:B------:R-:W-:Y:S05]  /*1bd0*/  BSYNC.RECONVERGENT B0 ;  /* 0x0000000000007941 */ /* 0x000fea0003800200 */
.L_x_116:
[----:B------:R-:W0:Y:S01]  /*1be0*/  MUFU.RCP64H R25, UR15 ;  /* 0x0000000f00197d08 */ /* 0x000e220008001800 */
[----:B------:R-:W-:Y:S01]  /*1bf0*/  IMAD.U32 R26, RZ, RZ, UR14 ;  /* 0x0000000eff1a7e24 */ /* 0x000fe2000f8e00ff */
[----:B------:R-:W-:Y:S01]  /*1c00*/  FSETP.GEU.AND P2, PT, |R15|, 6.5827683646048100446e-37, PT ;  /* 0x036000000f00780b */ /* 0x000fe20003f4e200 */
[----:B------:R-:W-:Y:S01]  /*1c10*/  IMAD.U32 R27, RZ, RZ, UR15 ;  /* 0x0000000fff1b7e24 */ /* 0x000fe2000f8e00ff */
[----:B------:R-:W-:Y:S01]  /*1c20*/  BSSY.RECONVERGENT B0, `(.L_x_119) ;  /* 0x0000019000007945 */ /* 0x000fe20003800200 */
[----:B------:R-:W-:-:S06]  /*1c30*/  IMAD.MOV.U32 R24, RZ, RZ, 0x1 ;  /* 0x00000001ff187424 */ /* 0x000fcc00078e00ff */
[----:B0-----:R-:W-:-:S08]  /*1c40*/  DFMA R26, R24, -R26, 1 ;  /* 0x3ff00000181a742b */ /* 0x001fd0000000081a */
        /* <DEDUP_REMOVED lines=8> */
[----:B------:R-:W-:-:S10]  /*1cd0*/  DFMA R24, R28, R26, R24 ;  /* 0x0000001a1c18722b */ /* 0x000fd40000000018 */
[----:B------:R-:W-:-:S05]  /*1ce0*/  FFMA R26, RZ, UR15, R25 ;  /* 0x0000000fff1a7c23 */ /* 0x000fca0008000019 */
[----:B------:R-:W-:-:S13]  /*1cf0*/  FSETP.GT.AND P1, PT, |R26|, 1.469367938527859385e-39, PT ;  /* 0x001000001a00780b */ /* 0x000fda0003f24200 */
        /* <DEDUP_REMOVED lines=11> */
.L_x_120:
[----:B------:R-:W-:Y:S05]  /*1db0*/  BSYNC.RECONVERGENT B0 ;  /* 0x0000000000007941 */ /* 0x000fea0003800200 */
.L_x_119:
[----:B------:R-:W0:Y:S01]  /*1dc0*/  MUFU.RCP64H R15, UR17 ;  /* 0x00000011000f7d08 */ /* 0x000e220008001800 */
[----:B------:R-:W-:Y:S01]  /*1dd0*/  IMAD.U32 R26, RZ, RZ, UR16 ;  /* 0x00000010ff1a7e24 */ /* 0x000fe2000f8e00ff */
[----:B------:R-:W-:Y:S01]  /*1de0*/  MOV R27, UR17 ;  /* 0x00000011001b7c02 */ /* 0x000fe20008000f00 */
[----:B------:R-:W-:Y:S01]  /*1df0*/  IMAD.MOV.U32 R14, RZ, RZ, 0x1 ;  /* 0x00000001ff0e7424 */ /* 0x000fe200078e00ff */
[----:B------:R-:W-:Y:S01]  /*1e00*/  FSETP.GEU.AND P2, PT, |R23|, 6.5827683646048100446e-37, PT ;  /* 0x036000001700780b */ /* 0x000fe20003f4e200 */
[----:B------:R-:W-:Y:S04]  /*1e10*/  BSSY.RECONVERGENT B0, `(.L_x_121) ;  /* 0x0000018000007945 */ /* 0x000fe80003800200 */
[----:B0-----:R-:W-:-:S08]  /*1e20*/  DFMA R26, R14, -R26, 1 ;  /* 0x3ff000000e1a742b */ /* 0x001fd0000000081a */
        /* <DEDUP_REMOVED lines=20> */
[----:B------:R-:W-:Y:S01]  /*1f70*/  MOV R14, R26 ;  /* 0x0000001a000e7202 */ /* 0x000fe20000000f00 */
[----:B------:R-:W-:-:S07]  /*1f80*/  IMAD.MOV.U32 R15, RZ, RZ, R27 ;  /* 0x000000ffff0f7224 */ /* 0x000fce00078e001b */
.L_x_122:
[----:B------:R-:W-:Y:S05]  /*1f90*/  BSYNC.RECONVERGENT B0 ;  /* 0x0000000000007941 */ /* 0x000fea0003800200 */
.L_x_121:
        /* <DEDUP_REMOVED lines=22> */
[----:B------:R-:W-:-:S07]  /*2100*/  @P1 VIADD R24, R48, 0x3 ;  /* 0x0000000330181836 */ /* 0x000fce0000000000 */
[----:B------:R-:W-:-:S08]  /*2110*/  @!P1 DADD R14, R14, -R2 ;  /* 0x000000000e0e9229 */ /* 0x000fd00000000802 */
[----:B------:R-:W-:-:S06]  /*2120*/  @!P1 DSETP.GE.AND P0, PT, R14, RZ, PT ;  /* 0x000000ff0e00922a */ /* 0x000fcc0003f06000 */
[----:B------:R-:W-:-:S13]  /*2130*/  @!P1 PLOP3.LUT P2, PT, P0, PT, PT, 0x80, 0x8 ;  /* 0x000000000008981c */ /* 0x000fda000074f070 */
[----:B------:R-:W-:-:S05]  /*2140*/  @P2 IADD3 R48, PT, PT, R48, 0x4, RZ ;  /* 0x0000000430302810 */ /* 0x000fca0007ffe0ff */
[----:B------:R-:W-:-:S07]  /*2150*/  @!P1 IMAD.MOV.U32 R24, RZ, RZ, R48 ;  /* 0x000000ffff189224 */ /* 0x000fce00078e0030 */
.L_x_124:
[----:B------:R-:W-:Y:S05]  /*2160*/  BSYNC.RECONVERGENT B0 ;  /* 0x0000000000007941 */ /* 0x000fea0003800200 */
.L_x_123:
[----:B------:R-:W-:-:S05]  /*2170*/  IMAD R3, R24, 0xc, RZ ;  /* 0x0000000c18037824 */ /* 0x000fca00078e02ff */
[----:B------:R-:W-:Y:S02]  /*2180*/  SHF.R.S32.HI R15, RZ, 0x1f, R3 ;  /* 0x0000001fff0f7819 */ /* 0x000fe40000011403 */
[----:B------:R-:W-:-:S04]  /*2190*/  IADD3 R3, P0, PT, R6, R3, RZ ;  /* 0x0000000306037210 */ /* 0x000fc80007f1e0ff */
[----:B------:R-:W-:Y:S02]  /*21a0*/  LEA.HI.X.SX32 R14, R6, R15, 0x1, P0 ;  /* 0x0000000f060e7211 */ /* 0x000fe400000f0eff */
[----:B------:R-:W-:-:S04]  /*21b0*/  LEA R2, P0, R3, UR12, 0x2 ;  /* 0x0000000c03027c11 */ /* 0x000fc8000f8010ff */
[----:B------:R-:W-:-:S05]  /*21c0*/  LEA.HI.X R3, R3, UR13, R14, 0x2, P0 ;  /* 0x0000000d03037c11 */ /* 0x000fca00080f140e */
[----:B------:R-:W2:Y:S04]  /*21d0*/  LDG.E R14, desc[UR10][R2.64+0x4] ;  /* 0x0000040a020e7981 */ /* 0x000ea8000c1e1900 */
[----:B------:R-:W3:Y:S04]  /*21e0*/  LDG.E R26, desc[UR10][R2.64+0x14] ;  /* 0x0000140a021a7981 */ /* 0x000ee8000c1e1900 */
[----:B------:R-:W4:Y:S04]  /*21f0*/  LDG.E R32, desc[UR10][R2.64+0x24] ;  /* 0x0000240a02207981 */ /* 0x000f28000c1e1900 */
        /* <DEDUP_REMOVED lines=9> */
[----:B------:R-:W-:-:S04]  /*2290*/  UIADD3 UR7, UPT, UPT, UR7, 0x1, URZ ;  /* 0x0000000107077890 */ /* 0x000fc8000fffe0ff */
[----:B------:R-:W-:Y:S01]  /*22a0*/  UISETP.NE.AND UP0, UPT, UR7, URZ, UPT ;  /* 0x000000ff0700728c */ /* 0x000fe2000bf05270 */
[-C--:B--2---:R-:W-:Y:S01]  /*22b0*/  FMUL R14, R14, R11.reuse ;  /* 0x0000000b0e0e7220 */ /* 0x084fe20000400000 */
[-C--:B---3--:R-:W-:Y:S01]  /*22c0*/  FMUL R26, R26, R11.reuse ;  /* 0x0000000b1a1a7220 */ /* 0x088fe20000400000 */
[----:B----4-:R-:W-:Y:S02]  /*22d0*/  FMUL R32, R32, R11 ;  /* 0x0000000b20207220 */ /* 0x010fe40000400000 */
[-C--:B-----5:R-:W-:Y:S01]  /*22e0*/  FFMA R15, R15, R12.reuse, R14 ;  /* 0x0000000c0f0f7223 */ /* 0x0a0fe2000000000e */
[-C--:B------:R-:W-:Y:S01]  /*22f0*/  FFMA R23, R23, R12.reuse, R26 ;  /* 0x0000000c17177223 */ /* 0x080fe2000000001a */
[----:B------:R-:W-:Y:S02]  /*2300*/  FFMA R25, R25, R12, R32 ;  /* 0x0000000c19197223 */ /* 0x000fe40000000020 */
[-C--:B------:R-:W-:Y:S01]  /*2310*/  FFMA R15, R22, R10.reuse, R15 ;  /* 0x0000000a160f7223 */ /* 0x080fe2000000000f */
[-C--:B------:R-:W-:Y:S01]  /*2320*/  FFMA R23, R28, R10.reuse, R23 ;  /* 0x0000000a1c177223 */ /* 0x080fe20000000017 */
[----:B------:R-:W-:-:S02]  /*2330*/  FFMA R10, R34, R10, R25 ;  /* 0x0000000a220a7223 */ /* 0x000fc40000000019 */
[----:B------:R-:W-:Y:S01]  /*2340*/  FADD R12, R15, R24 ;  /* 0x000000180f0c7221 */ /* 0x000fe20000000000 */
[----:B------:R-:W-:Y:S01]  /*2350*/  FADD R11, R23, R30 ;  /* 0x0000001e170b7221 */ /* 0x000fe20000000000 */
[----:B------:R-:W-:Y:S01]  /*2360*/  FADD R10, R10, R27 ;  /* 0x0000001b0a0a7221 */ /* 0x000fe20000000000 */
[----:B------:R-:W-:Y:S06]  /*2370*/  BRA.U UP0, `(.L_x_125) ;  /* 0xffffffe500247547 */ /* 0x000fec000b83ffff */
.L_x_96:
[----:B------:R-:W0:Y:S01]  /*2380*/  LDC.64 R2, c[0x0][0x388] ;  /* 0x0000e200ff027b82 */ /* 0x000e220000000a00 */
[----:B------:R-:W-:-:S07]  /*2390*/  IMAD.IADD R13, R42, 0x1, R13 ;  /* 0x000000012a0d7824 */ /* 0x000fce00078e020d */
[----:B------:R-:W1:Y:S01]  /*23a0*/  LDC R7, c[0x0][0x380] ;  /* 0x0000e000ff077b82 */ /* 0x000e620000000800 */
[----:B0-----:R-:W-:-:S05]  /*23b0*/  IMAD.WIDE R2, R13, 0x4, R2 ;  /* 0x000000040d027825 */ /* 0x001fca00078e0202 */
[----:B-----5:R-:W-:Y:S01]  /*23c0*/  STG.E desc[UR10][R2.64], R12 ;  /* 0x0000000c02007986 */ /* 0x020fe2000c10190a */
[----:B-1----:R-:W-:-:S05]  /*23d0*/  IMAD.WIDE R4, R7, 0x4, R2 ;  /* 0x0000000407047825 */ /* 0x002fca00078e0202 */
[----:B------:R-:W-:Y:S01]  /*23e0*/  STG.E desc[UR10][R4.64], R11 ;  /* 0x0000000b04007986 */ /* 0x000fe2000c10190a */
[----:B------:R-:W-:-:S05]  /*23f0*/  IMAD.WIDE R6, R7, 0x4, R4 ;  /* 0x0000000407067825 */ /* 0x000fca00078e0204 */
[----:B------:R-:W-:Y:S01]  /*2400*/  STG.E desc[UR10][R6.64], R10 ;  /* 0x0000000a06007986 */ /* 0x000fe2000c10190a */
[----:B------:R-:W-:Y:S05]  /*2410*/  EXIT ;  /* 0x000000000000794d */ /* 0x000fea0003800000 */
        .weak           $__internal_5_$__cuda_sm20_dblrcp_rn_slowpath_v3
        .type           $__internal_5_$__cuda_sm20_dblrcp_rn_slowpath_v3,@function
        .size           $__internal_5_$__cuda_sm20_dblrcp_rn_slowpath_v3,($__internal_6_$__cuda_sm20_div_rn_f64_full - $__internal_5_$__cuda_sm20_dblrcp_rn_slowpath_v3)
$__internal_5_$__cuda_sm20_dblrcp_rn_slowpath_v3:
[----:B------:R-:W-:Y:S02]  /*2420*/  IMAD.MOV.U32 R18, RZ, RZ, R8 ;  /* 0x000000ffff127224 */ /* 0x000fe400078e0008 */
        /* <DEDUP_REMOVED lines=11> */
[----:B------:R-:W-:Y:S02]  /*24e0*/  VIADD R9, R19, 0xc0200000 ;  /* 0xc020000013097836 */ /* 0x000fe40000000000 */
[----:B------:R-:W-:Y:S02]  /*24f0*/  IMAD.MOV.U32 R8, RZ, RZ, R18 ;  /* 0x000000ffff087224 */ /* 0x000fe400078e0012 */
[----:B------:R-:W0:Y:S01]  /*2500*/  MUFU.RCP64H R15, R9 ;  /* 0x00000009000f7308 */ /* 0x000e220000001800 */
[----:B------:R-:W-:-:S06]  /*2510*/  IMAD.MOV.U32 R14, RZ, RZ, R7 ;  /* 0x000000ffff0e7224 */ /* 0x000fcc00078e0007 */
        /* <DEDUP_REMOVED lines=10> */
.L_x_128:
        /* <DEDUP_REMOVED lines=10> */
.L_x_126:
[----:B------:R-:W-:Y:S01]  /*2660*/  LOP3.LUT R9, R19, 0x80000, RZ, 0xfc, !PT ;  /* 0x0008000013097812 */ /* 0x000fe200078efcff */
[----:B------:R-:W-:-:S07]  /*2670*/  IMAD.MOV.U32 R8, RZ, RZ, R18 ;  /* 0x000000ffff087224 */ /* 0x000fce00078e0012 */
.L_x_127:
[----:B------:R-:W-:Y:S02]  /*2680*/  IMAD.MOV.U32 R14, RZ, RZ, R8 ;  /* 0x000000ffff0e7224 */ /* 0x000fe400078e0008 */
[----:B------:R-:W-:Y:S01]  /*2690*/  IMAD.MOV.U32 R15, RZ, RZ, R9 ;  /* 0x000000ffff0f7224 */ /* 0x000fe200078e0009 */
[----:B------:R-:W-:Y:S01]  /*26a0*/  MOV R9, 0x0 ;  /* 0x0000000000097802 */ /* 0x000fe20000000f00 */
[----:B------:R-:W-:-:S04]  /*26b0*/  IMAD.MOV.U32 R8, RZ, RZ, R0 ;  /* 0x000000ffff087224 */ /* 0x000fc800078e0000 */
[----:B------:R-:W-:Y:S05]  /*26c0*/  RET.REL.NODEC R8 `(_Z27cpab_cuda_kernel_forward_3DiiPfPKfS1_PKiS3_i) ;  /* 0xffffffd8084c7950 */ /* 0x000fea0003c3ffff */
        .weak           $__internal_6_$__cuda_sm20_div_rn_f64_full
        .type           $__internal_6_$__cuda_sm20_div_rn_f64_full,@function
        .size           $__internal_6_$__cuda_sm20_div_rn_f64_full,(.L_x_198 - $__internal_6_$__cuda_sm20_div_rn_f64_full)
$__internal_6_$__cuda_sm20_div_rn_f64_full:
[----:B------:R-:W-:Y:S01]  /*26d0*/  FSETP.GEU.AND P3, PT, |R27|, 1.469367938527859385e-39, PT ;  /* 0x001000001b00780b */ /* 0x000fe20003f6e200 */
[----:B------:R-:W-:Y:S01]  /*26e0*/  IMAD.MOV.U32 R30, RZ, RZ, R28 ;  /* 0x000000ffff1e7224 */ /* 0x000fe200078e001c */
[C---:B------:R-:W-:Y:S01]  /*26f0*/  FSETP.GEU.AND P1, PT, |R31|.reuse, 1.469367938527859385e-39, PT ;  /* 0x001000001f00780b */ /* 0x040fe20003f2e200 */
[----:B------:R-:W-:Y:S01]  /*2700*/  IMAD.MOV.U32 R45, RZ, RZ, 0x1ca00000 ;  /* 0x1ca00000ff2d7424 */ /* 0x000fe200078e00ff */
[----:B------:R-:W-:Y:S01]  /*2710*/  LOP3.LUT R29, R31, 0x800fffff, RZ, 0xc0, !PT ;  /* 0x800fffff1f1d7812 */ /* 0x000fe200078ec0ff */
[----:B------:R-:W-:Y:S01]  /*2720*/  BSSY.RECONVERGENT B1, `(.L_x_129) ;  /* 0x0000052000017945 */ /* 0x000fe20003800200 */
[----:B------:R-:W-:Y:S02]  /*2730*/  LOP3.LUT R43, R27, 0x7ff00000, RZ, 0xc0, !PT ;  /* 0x7ff000001b2b7812 */ /* 0x000fe400078ec0ff */
[----:B------:R-:W-:Y:S02]  /*2740*/  LOP3.LUT R29, R29, 0x3ff00000, RZ, 0xfc, !PT ;  /* 0x3ff000001d1d7812 */ /* 0x000fe400078efcff */
[----:B------:R-:W-:-:S02]  /*2750*/  LOP3.LUT R46, R31, 0x7ff00000, RZ, 0xc0, !PT ;  /* 0x7ff000001f2e7812 */ /* 0x000fc400078ec0ff */
[----:B------:R-:W-:Y:S01]  /*2760*/  MOV R34, 0x1 ;  /* 0x0000000100227802 */ /* 0x000fe20000000f00 */
        /* <DEDUP_REMOVED lines=11> */
[----:B------:R-:W-:Y:S01]  /*2820*/  @!P3 LOP3.LUT R37, R32, 0x100000, RZ, 0xfc, !PT ;  /* 0x001000002025b812 */ /* 0x000fe200078efcff */
[----:B------:R-:W-:-:S06]  /*2830*/  IMAD.MOV.U32 R32, RZ, RZ, R26 ;  /* 0x000000ffff207224 */ /* 0x000fcc00078e001a */
        /* <DEDUP_REMOVED lines=10> */
[----:B------:R-:W-:-:S05]  /*28e0*/  @!P3 LOP3.LUT R34, R33, 0x7ff00000, RZ, 0xc0, !PT ;  /* 0x7ff000002122b812 */ /* 0x000fca00078ec0ff */
        /* <DEDUP_REMOVED lines=32> */
.L_x_130:
[----:B------:R-:W-:-:S14]  /*2af0*/  DSETP.NAN.AND P1, PT, R26, R26, PT ;  /* 0x0000001a1a00722a */ /* 0x000fdc0003f28000 */
[----:B------:R-:W-:Y:S05]  /*2b00*/  @P1 BRA `(.L_x_132) ;  /* 0x0000000000441947 */ /* 0x000fea0003800000 */
[----:B------:R-:W-:-:S14]  /*2b10*/  DSETP.NAN.AND P1, PT, R30, R30, PT ;  /* 0x0000001e1e00722a */ /* 0x000fdc0003f28000 */
[----:B------:R-:W-:Y:S05]  /*2b20*/  @P1 BRA `(.L_x_133) ;  /* 0x0000000000301947 */ /* 0x000fea0003800000 */
[----:B------:R-:W-:Y:S01]  /*2b30*/  ISETP.NE.AND P1, PT, R34, R46, PT ;  /* 0x0000002e2200720c */ /* 0x000fe20003f25270 */
[----:B------:R-:W-:Y:S02]  /*2b40*/  IMAD.MOV.U32 R36, RZ, RZ, 0x0 ;  /* 0x00000000ff247424 */ /* 0x000fe400078e00ff */
[----:B------:R-:W-:-:S10]  /*2b50*/  IMAD.MOV.U32 R37, RZ, RZ, -0x80000 ;  /* 0xfff80000ff257424 */ /* 0x000fd400078e00ff */
        /* <DEDUP_REMOVED lines=9> */
.L_x_133:
[----:B------:R-:W-:Y:S01]  /*2bf0*/  LOP3.LUT R37, R31, 0x80000, RZ, 0xfc, !PT ;  /* 0x000800001f257812 */ /* 0x000fe200078efcff */
[----:B------:R-:W-:Y:S01]  /*2c00*/  IMAD.MOV.U32 R36, RZ, RZ, R30 ;  /* 0x000000ffff247224 */ /* 0x000fe200078e001e */
[----:B------:R-:W-:Y:S06]  /*2c10*/  BRA `(.L_x_131) ;  /* 0x0000000000087947 */ /* 0x000fec0003800000 */
.L_x_132:
[----:B------:R-:W-:Y:S01]  /*2c20*/  LOP3.LUT R37, R27, 0x80000, RZ, 0xfc, !PT ;  /* 0x000800001b257812 */ /* 0x000fe200078efcff */
[----:B------:R-:W-:-:S07]  /*2c30*/  IMAD.MOV.U32 R36, RZ, RZ, R26 ;  /* 0x000000ffff247224 */ /* 0x000fce00078e001a */
.L_x_131:
[----:B------:R-:W-:Y:S05]  /*2c40*/  BSYNC.RECONVERGENT B1 ;  /* 0x0000000000017941 */ /* 0x000fea0003800200 */
.L_x_129:
[----:B------:R-:W-:Y:S01]  /*2c50*/  IMAD.MOV.U32 R45, RZ, RZ, 0x0 ;  /* 0x00000000ff2d7424 */ /* 0x000fe200078e00ff */
[----:B------:R-:W-:Y:S01]  /*2c60*/  MOV R26, R36 ;  /* 0x00000024001a7202 */ /* 0x000fe20000000f00 */
[----:B------:R-:W-:Y:S02]  /*2c70*/  IMAD.MOV.U32 R27, RZ, RZ, R37 ;  /* 0x000000ffff1b7224 */ /* 0x000fe400078e0025 */
[----:B------:R-:W-:Y:S05]  /*2c80*/  RET.REL.NODEC R44 `(_Z27cpab_cuda_kernel_forward_3DiiPfPKfS1_PKiS3_i) ;  /* 0xffffffd02cdc7950 */ /* 0x000fea0003c3ffff */
.L_x_134:
        /* <DEDUP_REMOVED lines=15> */
.L_x_198:


//--------------------- .text._Z27cpab_cuda_kernel_forward_2DiiPfPKfS1_PKiS3_i --------------------------
	.section	.text._Z27cpab_cuda_kernel_forward_2DiiPfPKfS1_PKiS3_i,"ax",@progbits
	.align	128
        .global         _Z27cpab_cuda_kernel_forward_2DiiPfPKfS1_PKiS3_i
        .type           _Z27cpab_cuda_kernel_forward_2DiiPfPKfS1_PKiS3_i,@function
        .size           _Z27cpab_cuda_kernel_forward_2DiiPfPKfS1_PKiS3_i,(.L_x_200 - _Z27cpab_cuda_kernel_forward_2DiiPfPKfS1_PKiS3_i)
        .other          _Z27cpab_cuda_kernel_forward_2DiiPfPKfS1_PKiS3_i,@"STO_CUDA_ENTRY STV_DEFAULT"
_Z27cpab_cuda_kernel_forward_2DiiPfPKfS1_PKiS3_i:
.text._Z27cpab_cuda_kernel_forward_2DiiPfPKfS1_PKiS3_i:
        /* <DEDUP_REMOVED lines=16> */
[----:B------:R-:W1:Y:S05]  /*0100*/  LDCU UR4, c[0x0][0x3b0] ;  /* 0x00007600ff0477ac */ /* 0x000e6a0008000800 */
[----:B------:R-:W2:Y:S01]  /*0110*/  LDC.64 R2, c[0x0][0x390] ;  /* 0x0000e400ff027b82 */ /* 0x000ea20000000a00 */
[----:B0-----:R-:W3:Y:S01]  /*0120*/  LDG.E R12, desc[UR14][R12.64] ;  /* 0x0000000e0c0c7981 */ /* 0x001ee2000c1e1900 */
[----:B-1----:R-:W-:-:S04]  /*0130*/  IMAD R0, R0, UR4, RZ ;  /* 0x0000000400007c24 */ /* 0x002fc8000f8e02ff */
[----:B------:R-:W-:-:S04]  /*0140*/  IMAD R5, R0, 0x2, R11 ;  /* 0x0000000200057824 */ /* 0x000fc800078e020b */
[----:B--2---:R-:W-:-:S05]  /*0150*/  IMAD.WIDE R2, R5, 0x4, R2 ;  /* 0x0000000405027825 */ /* 0x004fca00078e0202 */
        /* <DEDUP_REMOVED lines=8> */
[----:B------:R-:W3:Y:S01]  /*01e0*/  LDG.E R0, desc[UR14][R2.64+0x4] ;  /* 0x0000040e02007981 */ /* 0x000ee2000c1e1900 */
[----:B--2---:R-:W-:Y:S02]  /*01f0*/  R2UR UR5, R4 ;  /* 0x00000000040572ca */ /* 0x004fe400000e0000 */
[----:B---3--:R-:W-:-:S11]  /*0200*/  R2UR UR6, R0 ;  /* 0x00000000000672ca */ /* 0x008fd600000e0000 */
[----:B------:R-:W0:Y:S02]  /*0210*/  I2F.F64 R4, UR5 ;  /* 0x0000000500047d12 */ /* 0x000e240008201c00 */
[----:B0-----:R-:W-:Y:S02]  /*0220*/  R2UR UR9, R5 ;  /* 0x00000000050972ca */ /* 0x001fe400000e0000 */
[----:B------:R-:W-:-:S11]  /*0230*/  R2UR UR8, R4 ;  /* 0x00000000040872ca */ /* 0x000fd600000e0000 */
[----:B------:R-:W0:Y:S01]  /*0240*/  MUFU.RCP64H R5, UR9 ;  /* 0x0000000900057d08 */ /* 0x000e220008001800 */
[----:B------:R-:W-:Y:S01]  /*0250*/  UIADD3 UR4, UPT, UPT, UR9, 0x300402, URZ ;  /* 0x0030040209047890 */ /* 0x000fe2000fffe0ff */
[----:B------:R-:W-:Y:S01]  /*0260*/  IMAD.U32 R12, RZ, RZ, UR8 ;  /* 0x00000008ff0c7e24 */ /* 0x000fe2000f8e00ff */
[----:B------:R-:W-:Y:S01]  /*0270*/  MOV R2, UR8 ;  /* 0x0000000800027c02 */ /* 0x000fe20008000f00 */
[----:B------:R-:W-:Y:S02]  /*0280*/  IMAD.U32 R13, RZ, RZ, UR9 ;  /* 0x00000009ff0d7e24 */ /* 0x000fe4000f8e00ff */
[----:B------:R-:W-:Y:S02]  /*0290*/  IMAD.U32 R3, RZ, RZ, UR9 ;  /* 0x00000009ff037e24 */ /* 0x000fe4000f8e00ff */
[----:B------:R-:W-:-:S06]  /*02a0*/  IMAD.U32 R4, RZ, RZ, UR4 ;  /* 0x00000004ff047e24 */ /* 0x000fcc000f8e00ff */
[----:B0-----:R-:W-:-:S08]  /*02b0*/  DFMA R12, R4, -R12, 1 ;  /* 0x3ff00000040c742b */ /* 0x001fd0000000080c */
[----:B------:R-:W-:-:S08]  /*02c0*/  DFMA R12, R12, R12, R12 ;  /* 0x0000000c0c0c722b */ /* 0x000fd0000000000c */
[----:B------:R-:W-:Y:S01]  /*02d0*/  DFMA R12, R4, R12, R4 ;  /* 0x0000000c040c722b */ /* 0x000fe20000000004 */
[----:B------:R-:W-:-:S05]  /*02e0*/  IMAD.U32 R4, RZ, RZ, UR4 ;  /* 0x00000004ff047e24 */ /* 0x000fca000f8e00ff */
[----:B------:R-:W-:Y:S02]  /*02f0*/  FSETP.GEU.AND P0, PT, |R4|, 5.8789094863358348022e-39, PT ;  /* 0x004004020400780b */ /* 0x000fe40003f0e200 */
[----:B------:R-:W-:-:S08]  /*0300*/  DFMA R2, R12, -R2, 1 ;  /* 0x3ff000000c02742b */ /* 0x000fd00000000802 */
[----:B------:R-:W-:-:S03]  /*0310*/  DFMA R2, R12, R2, R12 ;  /* 0x000000020c02722b */ /* 0x000fc6000000000c */
[----:B------:R-:W-:Y:S08]  /*0320*/  @P0 BRA `(.L_x_136) ;  /* 0x0000000000300947 */ /* 0x000ff00003800000 */
[----:B------:R-:W-:Y:S01]  /*0330*/  ULOP3.LUT UR4, UR9, 0x7fffffff, URZ, 0xc0, !UPT ;  /* 0x7fffffff09047892 */ /* 0x000fe2000f8ec0ff */
[----:B------:R-:W-:Y:S01]  /*0340*/  IMAD.U32 R2, RZ, RZ, UR8 ;  /* 0x00000008ff027e24 */ /* 0x000fe2000f8e00ff */
[----:B------:R-:W-:Y:S01]  /*0350*/  MOV R4, UR8 ;  /* 0x0000000800047c02 */ /* 0x000fe20008000f00 */
[----:B------:R-:W-:Y:S01]  /*0360*/  IMAD.U32 R5, RZ, RZ, UR9 ;  /* 0x00000009ff057e24 */ /* 0x000fe2000f8e00ff */
[----:B------:R-:W-:Y:S01]  /*0370*/  UIADD3 UR4, UPT, UPT, UR4, -0x100000, URZ ;  /* 0xfff0000004047890 */ /* 0x000fe2000fffe0ff */
[----:B------:R-:W-:Y:S01]  /*0380*/  IMAD.U32 R3, RZ, RZ, UR9 ;  /* 0x00000009ff037e24 */ /* 0x000fe2000f8e00ff */
[----:B------:R-:W-:Y:S01]  /*0390*/  MOV R6, 0x3e0 ;  /* 0x000003e000067802 */ /* 0x000fe20000000f00 */
[----:B------:R-:W-:Y:S02]  /*03a0*/  IMAD.MOV.U32 R16, RZ, RZ, R2 ;  /* 0x000000ffff107224 */ /* 0x000fe400078e0002 */
[----:B------:R-:W-:Y:S02]  /*03b0*/  IMAD.MOV.U32 R17, RZ, RZ, R5 ;  /* 0x000000ffff117224 */ /* 0x000fe400078e0005 */
[----:B------:R-:W-:-:S07]  /*03c0*/  IMAD.U32 R3, RZ, RZ, UR4 ;  /* 0x00000004ff037e24 */ /* 0x000fce000f8e00ff */
[----:B-----5:R-:W-:Y:S05]  /*03d0*/  CALL.REL.NOINC `($__internal_7_$__cuda_sm20_dblrcp_rn_slowpath_v3) ;  /* 0x0000002000547944 */ /* 0x020fea0003c00000 */
[----:B------:R-:W-:-:S07]  /*03e0*/  MOV R2, R0 ;  /* 0x0000000000027202 */ /* 0x000fce0000000f00 */
.L_x_136:
[----:B------:R-:W0:Y:S08]  /*03f0*/  I2F.F64 R4, UR6 ;  /* 0x0000000600047d12 */ /* 0x000e300008201c00 */
[----:B------:R1:W2:Y:S01]  /*0400*/  F2F.F32.F64 R2, R2 ;  /* 0x0000000200027310 */ /* 0x0002a20000301000 */
[----:B0-----:R-:W-:Y:S02]  /*0410*/  R2UR UR11, R5 ;  /* 0x00000000050b72ca */ /* 0x001fe400000e0000 */
[----:B------:R-:W-:-:S11]  /*0420*/  R2UR UR10, R4 ;  /* 0x00000000040a72ca */ /* 0x000fd600000e0000 */
[----:B------:R-:W0:Y:S01]  /*0430*/  MUFU.RCP64H R5, UR11 ;  /* 0x0000000b00057d08 */ /* 0x000e220008001800 */
[----:B------:R-:W-:Y:S01]  /*0440*/  UIADD3 UR4, UPT, UPT, UR11, 0x300402, URZ ;  /* 0x003004020b047890 */ /* 0x000fe2000fffe0ff */
[----:B------:R-:W-:Y:S02]  /*0450*/  IMAD.U32 R12, RZ, RZ, UR10 ;  /* 0x0000000aff0c7e24 */ /* 0x000fe4000f8e00ff */
[----:B------:R-:W-:-:S03]  /*0460*/  IMAD.U32 R13, RZ, RZ, UR11 ;  /* 0x0000000bff0d7e24 */ /* 0x000fc6000f8e00ff */
[----:B------:R-:W-:Y:S02]  /*0470*/  IMAD.U32 R4, RZ, RZ, UR4 ;  /* 0x00000004ff047e24 */ /* 0x000fe4000f8e00ff */
[----:B------:R-:W-:-:S05]  /*0480*/  IMAD.U32 R0, RZ, RZ, UR4 ;  /* 0x00000004ff007e24 */ /* 0x000fca000f8e00ff */
[----:B------:R-:W-:Y:S01]  /*0490*/  FSETP.GEU.AND P0, PT, |R0|, 5.8789094863358348022e-39, PT ;  /* 0x004004020000780b */ /* 0x000fe20003f0e200 */
[----:B0-----:R-:W-:-:S08]  /*04a0*/  DFMA R12, R4, -R12, 1 ;  /* 0x3ff00000040c742b */ /* 0x001fd0000000080c */
[----:B------:R-:W-:-:S08]  /*04b0*/  DFMA R12, R12, R12, R12 ;  /* 0x0000000c0c0c722b */ /* 0x000fd0000000000c */
[----:B------:R-:W-:Y:S01]  /*04c0*/  DFMA R12, R4, R12, R4 ;  /* 0x0000000c040c722b */ /* 0x000fe20000000004 */
[----:B------:R-:W-:Y:S01]  /*04d0*/  IMAD.U32 R4, RZ, RZ, UR10 ;  /* 0x0000000aff047e24 */ /* 0x000fe2000f8e00ff */
[----:B------:R-:W-:-:S06]  /*04e0*/  MOV R5, UR11 ;  /* 0x0000000b00057c02 */ /* 0x000fcc0008000f00 */
[----:B------:R-:W-:-:S08]  /*04f0*/  DFMA R4, R12, -R4, 1 ;  /* 0x3ff000000c04742b */ /* 0x000fd00000000804 */
[----:B------:R-:W-:Y:S01]  /*0500*/  DFMA R4, R12, R4, R12 ;  /* 0x000000040c04722b */ /* 0x000fe2000000000c */
[----:B-12---:R-:W-:Y:S10]  /*0510*/  @P0 BRA `(.L_x_137) ;  /* 0x0000000000340947 */ /* 0x006ff40003800000 */
[----:B------:R-:W-:Y:S02]  /*0520*/  ULOP3.LUT UR4, UR11, 0x7fffffff, URZ, 0xc0, !UPT ;  /* 0x7fffffff0b047892 */ /* 0x000fe4000f8ec0ff */
[----:B------:R-:W-:Y:S01]  /*0530*/  MOV R13, UR11 ;  /* 0x0000000b000d7c02 */ /* 0x000fe20008000f00 */
[----:B------:R-:W-:Y:S01]  /*0540*/  IMAD.U32 R4, RZ, RZ, UR10 ;  /* 0x0000000aff047e24 */ /* 0x000fe2000f8e00ff */
[----:B------:R-:W-:Y:S01]  /*0550*/  MOV R6, 0x5d0 ;  /* 0x000005d000067802 */ /* 0x000fe20000000f00 */
[----:B------:R-:W-:Y:S01]  /*0560*/  UIADD3 UR4, UPT, UPT, UR4, -0x100000, URZ ;  /* 0xfff0000004047890 */ /* 0x000fe2000fffe0ff */
[----:B------:R-:W-:Y:S02]  /*0570*/  IMAD.U32 R5, RZ, RZ, UR11 ;  /* 0x0000000bff057e24 */ /* 0x000fe4000f8e00ff */
[----:B------:R-:W-:Y:S02]  /*0580*/  IMAD.U32 R12, RZ, RZ, UR10 ;  /* 0x0000000aff0c7e24 */ /* 0x000fe4000f8e00ff */
[----:B------:R-:W-:-:S02]  /*0590*/  IMAD.MOV.U32 R16, RZ, RZ, R4 ;  /* 0x000000ffff107224 */ /* 0x000fc400078e0004 */
[----:B------:R-:W-:Y:S02]  /*05a0*/  IMAD.MOV.U32 R17, RZ, RZ, R13 ;  /* 0x000000ffff117224 */ /* 0x000fe400078e000d */
[----:B------:R-:W-:-:S07]  /*05b0*/  IMAD.U32 R3, RZ, RZ, UR4 ;  /* 0x00000004ff037e24 */ /* 0x000fce000f8e00ff */
[----:B-----5:R-:W-:Y:S05]  /*05c0*/  CALL.REL.NOINC `($__internal_7_$__cuda_sm20_dblrcp_rn_slowpath_v3) ;  /* 0x0000001c00d87944 */ /* 0x020fea0003c00000 */
[----:B------:R-:W-:Y:S01]  /*05d0*/  IMAD.MOV.U32 R4, RZ, RZ, R0 ;  /* 0x000000ffff047224 */ /* 0x000fe200078e0000 */
[----:B------:R-:W-:-:S07]  /*05e0*/  MOV R5, R3 ;  /* 0x0000000300057202 */ /* 0x000fce0000000f00 */
.L_x_137:
[----:B------:R-:W0:Y:S01]  /*05f0*/  F2F.F32.F64 R4, R4 ;  /* 0x0000000400047310 */ /* 0x000e220000301000 */
[----:B------:R-:W-:Y:S01]  /*0600*/  I2FP.F32.S32 R3, UR5 ;  /* 0x0000000500037c45 */ /* 0x000fe20008201400 */
[----:B------:R-:W-:Y:S02]  /*0610*/  UIADD3 UR12, UPT, UPT, UR6, -0x1, URZ ;  /* 0xffffffff060c7890 */ /* 0x000fe4000fffe0ff */
[----:B------:R-:W-:Y:S02]  /*0620*/  UIADD3 UR4, UPT, UPT, UR5, -0x1, URZ ;  /* 0xffffffff05047890 */ /* 0x000fe4000fffe0ff */
[----:B------:R-:W-:Y:S01]  /*0630*/  FMUL R6, R2, R3 ;  /* 0x0000000302067220 */ /* 0x000fe20000400000 */
[----:B------:R-:W-:Y:S01]  /*0640*/  I2FP.F32.S32 R3, UR6 ;  /* 0x0000000600037c45 */ /* 0x000fe20008201400 */
[----:B------:R-:W-:Y:S01]  /*0650*/  F2F.F64.F32 R26, R2 ;  /* 0x00000002001a7310 */ /* 0x000fe20000201800 */
[----:B------:R-:W-:Y:S01]  /*0660*/  UMOV UR16, 0xe826d695 ;  /* 0xe826d69500107882 */ /* 0x000fe20000000000 */
[----:B------:R-:W-:Y:S01]  /*0670*/  UMOV UR17, 0x3e112e0b ;  /* 0x3e112e0b00117882 */ /* 0x000fe20000000000 */
[----:B------:R-:W1:Y:S01]  /*0680*/  LDCU.64 UR18, c[0x0][0x398] ;  /* 0x00007300ff1277ac */ /* 0x000e620008000a00 */
[----:B0-----:R-:W-:-:S04]  /*0690*/  FMUL R0, R4, R3 ;  /* 0x0000000304007220 */ /* 0x001fc80000400000 */
[----:B------:R-:W0:Y:S08]  /*06a0*/  F2F.F64.F32 R18, R6 ;  /* 0x0000000600127310 */ /* 0x000e300000201800 */
[----:B------:R-:W2:Y:S01]  /*06b0*/  F2F.F64.F32 R16, R0 ;  /* 0x0000000000107310 */ /* 0x000ea20000201800 */
[----:B0-----:R-:W-:-:S07]  /*06c0*/  DADD R18, R18, -UR16 ;  /* 0x8000001012127e29 */ /* 0x001fce0008000000 */
[----:B------:R0:W3:Y:S01]  /*06d0*/  F2F.F64.F32 R24, R4 ;  /* 0x0000000400187310 */ /* 0x0000e20000201800 */
[----:B--2---:R-:W-:-:S07]  /*06e0*/  DADD R16, R16, -UR16 ;  /* 0x8000001010107e29 */ /* 0x004fce0008000000 */
[----:B------:R-:W2:Y:S08]  /*06f0*/  I2F.F64 R20, UR12 ;  /* 0x0000000c00147d12 */ /* 0x000eb00008201c00 */
[----:B------:R-:W4:Y:S01]  /*0700*/  I2F.F64 R22, UR4 ;  /* 0x0000000400167d12 */ /* 0x000f220008201c00 */
[----:B01-3--:R-:W-:-:S12]  /*0710*/  UIADD3 UR4, UPT, UPT, -UR7, URZ, URZ ;  /* 0x000000ff07047290 */ /* 0x00bfd8000fffe1ff */
.L_x_176:
[----:B------:R-:W0:Y:S01]  /*0720*/  MUFU.RCP64H R5, R27 ;  /* 0x0000001b00057308 */ /* 0x000e220000001800 */
[----:B------:R-:W-:Y:S01]  /*0730*/  IMAD.MOV.U32 R4, RZ, RZ, 0x1 ;  /* 0x00000001ff047424 */ /* 0x000fe200078e00ff */
[----:B------:R-:W-:Y:S06]  /*0740*/  BSSY.RECONVERGENT B1, `(.L_x_138) ;  /* 0x0000038000017945 */ /* 0x000fec0003800200 */
[----:B-----5:R-:W1:Y:S01]  /*0750*/  F2F.F64.F32 R14, R9 ;  /* 0x00000009000e7310 */ /* 0x020e620000201800 */
[----:B0-----:R-:W-:Y:S02]  /*0760*/  DFMA R2, -R26, R4, 1 ;  /* 0x3ff000001a02742b */ /* 0x001fe40000000104 */
[----:B-1----:R-:W-:Y:S01]  /*0770*/  DSETP.MAX.AND P0, P1, RZ, R14, PT ;  /* 0x0000000eff00722a */ /* 0x002fe2000390f000 */
[----:B------:R-:W-:-:S05]  /*0780*/  IMAD.MOV.U32 R29, RZ, RZ, R15 ;  /* 0x000000ffff1d7224 */ /* 0x000fca00078e000f */
[----:B------:R-:W-:Y:S01]  /*0790*/  DFMA R12, R2, R2, R2 ;  /* 0x00000002020c722b */ /* 0x000fe20000000002 */
[----:B------:R-:W-:Y:S01]  /*07a0*/  IMAD.MOV.U32 R2, RZ, RZ, RZ ;  /* 0x000000ffff027224 */ /* 0x000fe200078e00ff */
[----:B------:R-:W-:-:S04]  /*07b0*/  MOV R3, R14 ;  /* 0x0000000e00037202 */ /* 0x000fc80000000f00 */
[C---:B------:R-:W-:Y:S02]  /*07c0*/  FSEL R31, R2.reuse, R29, P0 ;  /* 0x0000001d021f7208 */ /* 0x040fe40000000000 */
[----:B------:R-:W-:Y:S01]  /*07d0*/  DFMA R4, R4, R12, R4 ;  /* 0x0000000c0404722b */ /* 0x000fe20000000004 */
[----:B------:R-:W-:Y:S01]  /*07e0*/  SEL R2, R2, R3, P0 ;  /* 0x0000000302027207 */ /* 0x000fe20000000000 */
[----:B------:R-:W0:Y:S01]  /*07f0*/  F2F.F64.F32 R12, R7 ;  /* 0x00000007000c7310 */ /* 0x000e220000201800 */
[----:B------:R-:W-:-:S03]  /*0800*/  @P1 LOP3.LUT R31, R29, 0x80000, RZ, 0xfc, !PT ;  /* 0x000800001d1f1812 */ /* 0x000fc600078efcff */
[----:B------:R-:W-:Y:S02]  /*0810*/  IMAD.MOV.U32 R45, RZ, RZ, R2 ;  /* 0x000000ffff2d7224 */ /* 0x000fe400078e0002 */
[----:B------:R-:W-:Y:S01]  /*0820*/  DFMA R28, -R26, R4, 1 ;  /* 0x3ff000001a1c742b */ /* 0x000fe20000000104 */
[----:B------:R-:W-:-:S04]  /*0830*/  IMAD.MOV.U32 R3, RZ, RZ, R31 ;  /* 0x000000ffff037224 */ /* 0x000fc800078e001f */
[----:B------:R-:W-:Y:S02]  /*0840*/  IMAD.MOV.U32 R31, RZ, RZ, R3 ;  /* 0x000000ffff1f7224 */ /* 0x000fe400078e0003 */
[----:B------:R-:W-:Y:S01]  /*0850*/  DSETP.MIN.AND P0, P1, R18, R2, PT ;  /* 0x000000021200722a */ /* 0x000fe20003900000 */
[----:B------:R-:W-:-:S05]  /*0860*/  MOV R2, R19 ;  /* 0x0000001300027202 */ /* 0x000fca0000000f00 */
[----:B------:R-:W-:Y:S01]  /*0870*/  FSEL R33, R2, R31, P0 ;  /* 0x0000001f02217208 */ /* 0x000fe20000000000 */
[----:B------:R-:W-:Y:S01]  /*0880*/  DFMA R2, R4, R28, R4 ;  /* 0x0000001c0402722b */ /* 0x000fe20000000004 */
[----:B------:R-:W-:Y:S02]  /*0890*/  IMAD.MOV.U32 R4, RZ, RZ, R18 ;  /* 0x000000ffff047224 */ /* 0x000fe400078e0012 */
[----:B0-----:R-:W-:-:S04]  /*08a0*/  IMAD.MOV.U32 R5, RZ, RZ, R12 ;  /* 0x000000ffff057224 */ /* 0x001fc800078e000c */
[----:B------:R-:W-:Y:S02]  /*08b0*/  @P1 LOP3.LUT R33, R31, 0x80000, RZ, 0xfc, !PT ;  /* 0x000800001f211812 */ /* 0x000fe400078efcff */
[----:B------:R-:W-:Y:S01]  /*08c0*/  SEL R44, R4, R45, P0 ;  /* 0x0000002d042c7207 */ /* 0x000fe20000000000 */
[----:B------:R-:W-:Y:S01]  /*08d0*/  DSETP.MAX.AND P0, P1, RZ, R12, PT ;  /* 0x0000000cff00722a */ /* 0x000fe2000390f000 */
[----:B------:R-:W-:Y:S02]  /*08e0*/  IMAD.MOV.U32 R4, RZ, RZ, RZ ;  /* 0x000000ffff047224 */ /* 0x000fe400078e00ff */
[----:B------:R-:W-:Y:S01]  /*08f0*/  IMAD.MOV.U32 R45, RZ, RZ, R33 ;  /* 0x000000ffff2d7224 */ /* 0x000fe200078e0021 */
[----:B------:R-:W-:-:S04]  /*0900*/  MOV R33, R13 ;  /* 0x0000000d00217202 */ /* 0x000fc80000000f00 */
[C---:B------:R-:W-:Y:S01]  /*0910*/  FSEL R35, R4.reuse, R33, P0 ;  /* 0x0000002104237208 */ /* 0x040fe20000000000 */
[----:B------:R-:W-:Y:S01]  /*0920*/  DMUL R28, R44, R2 ;  /* 0x000000022c1c7228 */ /* 0x000fe20000000000 */
[----:B------:R-:W-:-:S04]  /*0930*/  SEL R4, R4, R5, P0 ;  /* 0x0000000504047207 */ /* 0x000fc80000000000 */
[----:B------:R-:W-:Y:S01]  /*0940*/  @P1 LOP3.LUT R35, R33, 0x80000, RZ, 0xfc, !PT ;  /* 0x0008000021231812 */ /* 0x000fe200078efcff */
[----:B------:R-:W-:Y:S01]  /*0950*/  IMAD.MOV.U32 R43, RZ, RZ, R4 ;  /* 0x000000ffff2b7224 */ /* 0x000fe200078e0004 */
[----:B------:R-:W-:Y:S01]  /*0960*/  FSETP.GEU.AND P1, PT, |R45|, 6.5827683646048100446e-37, PT ;  /* 0x036000002d00780b */ /* 0x000fe20003f2e200 */
[----:B------:R-:W-:Y:S02]  /*0970*/  DFMA R30, -R26, R28, R44 ;  /* 0x0000001c1a1e722b */ /* 0x000fe4000000012c */
[----:B------:R-:W-:-:S06]  /*0980*/  IMAD.MOV.U32 R5, RZ, RZ, R35 ;  /* 0x000000ffff057224 */ /* 0x000fcc00078e0023 */
[----:B------:R-:W-:Y:S02]  /*0990*/  DFMA R2, R2, R30, R28 ;  /* 0x0000001e0202722b */ /* 0x000fe4000000001c */
[----:B------:R-:W-:Y:S01]  /*09a0*/  DSETP.MIN.AND P2, P3, R16, R4, PT ;  /* 0x000000041000722a */ /* 0x000fe20003b40000 */
[----:B------:R-:W-:-:S05]  /*09b0*/  MOV R4, R17 ;  /* 0x0000001100047202 */ /* 0x000fca0000000f00 */
[----:B------:R-:W-:Y:S01]  /*09c0*/  FSEL R29, R4, R5, P2 ;  /* 0x00000005041d7208 */ /* 0x000fe20001000000 */
[----:B------:R-:W-:Y:S02]  /*09d0*/  IMAD.MOV.U32 R4, RZ, RZ, R16 ;  /* 0x000000ffff047224 */ /* 0x000fe400078e0010 */
[----:B------:R-:W-:-:S03]  /*09e0*/  FFMA R10, RZ, R27, R3 ;  /* 0x0000001bff0a7223 */ /* 0x000fc60000000003 */
[----:B------:R-:W-:Y:S02]  /*09f0*/  SEL R42, R4, R43, P2 ;  /* 0x0000002b042a7207 */ /* 0x000fe40001000000 */
[----:B------:R-:W-:Y:S02]  /*0a00*/  FSETP.GT.AND P0, PT, |R10|, 1.469367938527859385e-39, PT ;  /* 0x001000000a00780b */ /* 0x000fe40003f04200 */
[----:B------:R-:W-:-:S05]  /*0a10*/  @P3 LOP3.LUT R29, R5, 0x80000, RZ, 0xfc, !PT ;  /* 0x00080000051d3812 */ /* 0x000fca00078efcff */
[----:B------:R-:W-:-:S06]  /*0a20*/  IMAD.MOV.U32 R43, RZ, RZ, R29 ;  /* 0x000000ffff2b7224 */ /* 0x000fcc00078e001d */
[----:B------:R-:W-:Y:S05]  /*0a30*/  @P0 BRA P1, `(.L_x_139) ;  /* 0x0000000000200947 */ /* 0x000fea0000800000 */
[----:B------:R-:W-:Y:S01]  /*0a40*/  IMAD.MOV.U32 R32, RZ, RZ, R44 ;  /* 0x000000ffff207224 */ /* 0x000fe200078e002c */
[----:B------:R-:W-:Y:S01]  /*0a50*/  MOV R33, R45 ;  /* 0x0000002d00217202 */ /* 0x000fe20000000f00 */
[----:B------:R-:W-:Y:S01]  /*0a60*/  IMAD.MOV.U32 R30, RZ, RZ, R26 ;  /* 0x000000ffff1e7224 */ /* 0x000fe200078e001a */
[----:B------:R-:W-:Y:S01]  /*0a70*/  MOV R10, 0xaa0 ;  /* 0x00000aa0000a7802 */ /* 0x000fe20000000f00 */
[----:B------:R-:W-:-:S07]  /*0a80*/  IMAD.MOV.U32 R31, RZ, RZ, R27 ;  /* 0x000000ffff1f7224 */ /* 0x000fce00078e001b */
[----:B--2-4-:R-:W-:Y:S05]  /*0a90*/  CALL.REL.NOINC `($__internal_8_$__cuda_sm20_div_rn_f64_full) ;  /* 0x0000001c00487944 */ /* 0x014fea0003c00000 */
[----:B------:R-:W-:Y:S01]  /*0aa0*/  IMAD.MOV.U32 R2, RZ, RZ, R46 ;  /* 0x000000ffff027224 */ /* 0x000fe200078e002e */
[----:B------:R-:W-:-:S07]  /*0ab0*/  MOV R3, R47 ;  /* 0x0000002f00037202 */ /* 0x000fce0000000f00 */
.L_x_139:
[----:B------:R-:W-:Y:S05]  /*0ac0*/  BSYNC.RECONVERGENT B1 ;  /* 0x0000000000017941 */ /* 0x000fea0003800200 */
.L_x_138:
[----:B------:R-:W0:Y:S01]  /*0ad0*/  MUFU.RCP64H R5, R25 ;  /* 0x0000001900057308 */ /* 0x000e220000001800 */
[----:B------:R-:W-:Y:S01]  /*0ae0*/  IMAD.MOV.U32 R4, RZ, RZ, 0x1 ;  /* 0x00000001ff047424 */ /* 0x000fe200078e00ff */
[----:B------:R-:W-:Y:S01]  /*0af0*/  FSETP.GEU.AND P1, PT, |R43|, 6.5827683646048100446e-37, PT ;  /* 0x036000002b00780b */ /* 0x000fe20003f2e200 */
[----:B------:R-:W-:Y:S05]  /*0b00*/  BSSY.RECONVERGENT B1, `(.L_x_140) ;  /* 0x0000016000017945 */ /* 0x000fea0003800200 */
        /* <DEDUP_REMOVED lines=18> */
[----:B--2-4-:R-:W-:Y:S05]  /*0c30*/  CALL.REL.NOINC `($__internal_8_$__cuda_sm20_div_rn_f64_full) ;  /* 0x0000001800e07944 */ /* 0x014fea0003c00000 */
[----:B------:R-:W-:Y:S02]  /*0c40*/  IMAD.MOV.U32 R28, RZ, RZ, R46 ;  /* 0x000000ffff1c7224 */ /* 0x000fe400078e002e */
[----:B------:R-:W-:-:S07]  /*0c50*/  IMAD.MOV.U32 R29, RZ, RZ, R47 ;  /* 0x000000ffff1d7224 */ /* 0x000fce00078e002f */
.L_x_141:
[----:B------:R-:W-:Y:S05]  /*0c60*/  BSYNC.RECONVERGENT B1 ;  /* 0x0000000000017941 */ /* 0x000fea0003800200 */
.L_x_140:
[----:B------:R-:W0:Y:S01]  /*0c70*/  MUFU.RCP64H R3, R27 ;  /* 0x0000001b00037308 */ /* 0x000e220000001800 */
[----:B------:R-:W-:Y:S01]  /*0c80*/  MOV R2, 0x1 ;  /* 0x0000000100027802 */ /* 0x000fe20000000f00 */
[----:B------:R-:W-:Y:S01]  /*0c90*/  BSSY.RECONVERGENT B1, `(.L_x_142) ;  /* 0x0000017000017945 */ /* 0x000fe20003800200 */
[----:B------:R-:W-:-:S05]  /*0ca0*/  FSETP.GEU.AND P1, PT, |R41|, 6.5827683646048100446e-37, PT ;  /* 0x036000002900780b */ /* 0x000fca0003f2e200 */
        /* <DEDUP_REMOVED lines=21> */
.L_x_143:
[----:B------:R-:W-:Y:S05]  /*0e00*/  BSYNC.RECONVERGENT B1 ;  /* 0x0000000000017941 */ /* 0x000fea0003800200 */
.L_x_142:
        /* <DEDUP_REMOVED lines=17> */
[----:B------:R-:W-:Y:S01]  /*0f20*/  MOV R10, 0xf60 ;  /* 0x00000f60000a7802 */ /* 0x000fe20000000f00 */
[----:B------:R-:W-:Y:S02]  /*0f30*/  IMAD.MOV.U32 R30, RZ, RZ, R24 ;  /* 0x000000ffff1e7224 */ /* 0x000fe400078e0018 */
[----:B------:R-:W-:-:S07]  /*0f40*/  IMAD.MOV.U32 R31, RZ, RZ, R25 ;  /* 0x000000ffff1f7224 */ /* 0x000fce00078e0019 */
[----:B--2-4-:R-:W-:Y:S05]  /*0f50*/  CALL.REL.NOINC `($__internal_8_$__cuda_sm20_div_rn_f64_full) ;  /* 0x0000001800187944 */ /* 0x014fea0003c00000 */
[----:B------:R-:W-:Y:S01]  /*0f60*/  MOV R2, R46 ;  /* 0x0000002e00027202 */ /* 0x000fe20000000f00 */
[----:B------:R-:W-:-:S07]  /*0f70*/  IMAD.MOV.U32 R3, RZ, RZ, R47 ;  /* 0x000000ffff037224 */ /* 0x000fce00078e002f */
.L_x_145:
[----:B------:R-:W-:Y:S05]  /*0f80*/  BSYNC.RECONVERGENT B1 ;  /* 0x0000000000017941 */ /* 0x000fea0003800200 */
.L_x_144:
[----:B------:R-:W0:Y:S01]  /*0f90*/  MUFU.RCP64H R29, R27 ;  /* 0x0000001b001d7308 */ /* 0x000e220000001800 */
[----:B------:R-:W-:Y:S01]  /*0fa0*/  IMAD.MOV.U32 R28, RZ, RZ, 0x1 ;  /* 0x00000001ff1c7424 */ /* 0x000fe200078e00ff */
[----:B------:R-:W-:Y:S01]  /*0fb0*/  DADD R32, R44, -R40 ;  /* 0x000000002c207229 */ /* 0x000fe20000000828 */
[----:B------:R-:W-:Y:S09]  /*0fc0*/  BSSY.RECONVERGENT B1, `(.L_x_146) ;  /* 0x0000013000017945 */ /* 0x000ff20003800200 */
[----:B------:R-:W-:Y:S01]  /*0fd0*/  FSETP.GEU.AND P1, PT, |R33|, 6.5827683646048100446e-37, PT ;  /* 0x036000002100780b */ /* 0x000fe20003f2e200 */
        /* <DEDUP_REMOVED lines=12> */
[----:B------:R-:W-:Y:S02]  /*10a0*/  MOV R31, R27 ;  /* 0x0000001b001f7202 */ /* 0x000fe40000000f00 */
[----:B------:R-:W-:-:S07]  /*10b0*/  MOV R10, 0x10d0 ;  /* 0x000010d0000a7802 */ /* 0x000fce0000000f00 */
[----:B--2-4-:R-:W-:Y:S05]  /*10c0*/  CALL.REL.NOINC `($__internal_8_$__cuda_sm20_div_rn_f64_full) ;  /* 0x0000001400bc7944 */ /* 0x014fea0003c00000 */
[----:B------:R-:W-:Y:S02]  /*10d0*/  IMAD.MOV.U32 R28, RZ, RZ, R46 ;  /* 0x000000ffff1c7224 */ /* 0x000fe400078e002e */
[----:B------:R-:W-:-:S07]  /*10e0*/  IMAD.MOV.U32 R29, RZ, RZ, R47 ;  /* 0x000000ffff1d7224 */ /* 0x000fce00078e002f */
.L_x_147:
[----:B------:R-:W-:Y:S05]  /*10f0*/  BSYNC.RECONVERGENT B1 ;  /* 0x0000000000017941 */ /* 0x000fea0003800200 */
.L_x_146:
[----:B------:R-:W0:Y:S01]  /*1100*/  MUFU.RCP64H R31, R25 ;  /* 0x00000019001f7308 */ /* 0x000e220000001800 */
[----:B------:R-:W-:Y:S01]  /*1110*/  IMAD.MOV.U32 R30, RZ, RZ, 0x1 ;  /* 0x00000001ff1e7424 */ /* 0x000fe200078e00ff */
[----:B------:R-:W-:Y:S01]  /*1120*/  MOV R37, 0x3fe00000 ;  /* 0x3fe0000000257802 */ /* 0x000fe20000000f00 */
[----:B----4-:R-:W-:Y:S01]  /*1130*/  DSETP.GEU.AND P0, PT, R28, R22, PT ;  /* 0x000000161c00722a */ /* 0x010fe20003f0e000 */
[----:B------:R-:W-:Y:S03]  /*1140*/  BSSY.RECONVERGENT B1, `(.L_x_148) ;  /* 0x000001b000017945 */ /* 0x000fe60003800200 */
        /* <DEDUP_REMOVED lines=8> */
[----:B------:R-:W-:-:S06]  /*11d0*/  IMAD.MOV.U32 R30, RZ, RZ, RZ ;  /* 0x000000ffff1e7224 */ /* 0x000fcc00078e00ff */
[----:B------:R-:W-:Y:S02]  /*11e0*/  DMUL R34, R38, R32 ;  /* 0x0000002026227228 */ /* 0x000fe40000000000 */
[----:B------:R-:W-:-:S06]  /*11f0*/  DADD.RZ R30, R30, R28 ;  /* 0x000000001e1e7229 */ /* 0x000fcc000000c01c */
[----:B------:R-:W-:-:S04]  /*1200*/  DFMA R36, -R24, R34, R32 ;  /* 0x000000221824722b */ /* 0x000fc80000000120 */
[----:B------:R-:W0:Y:S04]  /*1210*/  FRND.F64.TRUNC R30, R30 ;  /* 0x0000001e001e7313 */ /* 0x000e28000030d800 */
[----:B------:R-:W-:-:S10]  /*1220*/  DFMA R28, R38, R36, R34 ;  /* 0x00000024261c722b */ /* 0x000fd40000000022 */
[----:B------:R-:W-:Y:S01]  /*1230*/  FFMA R10, RZ, R25, R29 ;  /* 0x00000019ff0a7223 */ /* 0x000fe2000000001d */
[----:B0-----:R-:W-:Y:S02]  /*1240*/  FSEL R38, R22, R30, P0 ;  /* 0x0000001e16267208 */ /* 0x001fe40000000000 */
[----:B------:R-:W-:Y:S02]  /*1250*/  FSEL R39, R23, R31, P0 ;  /* 0x0000001f17277208 */ /* 0x000fe40000000000 */
[----:B------:R-:W-:Y:S02]  /*1260*/  FSETP.GT.AND P0, PT, |R10|, 1.469367938527859385e-39, PT ;  /* 0x001000000a00780b */ /* 0x000fe40003f04200 */
[----:B------:R0:W1:Y:S11]  /*1270*/  F2I.F64.TRUNC R38, R38 ;  /* 0x0000002600267311 */ /* 0x000076000030d100 */
[----:B0-----:R-:W-:Y:S05]  /*1280*/  @P0 BRA P1, `(.L_x_149) ;  /* 0x0000000000180947 */ /* 0x001fea0000800000 */
[----:B------:R-:W-:Y:S01]  /*1290*/  IMAD.MOV.U32 R30, RZ, RZ, R24 ;  /* 0x000000ffff1e7224 */ /* 0x000fe200078e0018 */
[----:B------:R-:W-:Y:S01]  /*12a0*/  MOV R10, 0x12d0 ;  /* 0x000012d0000a7802 */ /* 0x000fe20000000f00 */
[----:B------:R-:W-:-:S07]  /*12b0*/  IMAD.MOV.U32 R31, RZ, RZ, R25 ;  /* 0x000000ffff1f7224 */ /* 0x000fce00078e0019 */
[----:B-12---:R-:W-:Y:S05]  /*12c0*/  CALL.REL.NOINC `($__internal_8_$__cuda_sm20_div_rn_f64_full) ;  /* 0x00000014003c7944 */ /* 0x006fea0003c00000 */
[----:B------:R-:W-:Y:S01]  /*12d0*/  MOV R28, R46 ;  /* 0x0000002e001c7202 */ /* 0x000fe20000000f00 */
[----:B------:R-:W-:-:S07]  /*12e0*/  IMAD.MOV.U32 R29, RZ, RZ, R47 ;  /* 0x000000ffff1d7224 */ /* 0x000fce00078e002f */
.L_x_149:
[----:B------:R-:W-:Y:S05]  /*12f0*/  BSYNC.RECONVERGENT B1 ;  /* 0x0000000000017941 */ /* 0x000fea0003800200 */
.L_x_148:
[----:B------:R-:W-:Y:S01]  /*1300*/  IMAD.MOV.U32 R31, RZ, RZ, 0x3fe00000 ;  /* 0x3fe00000ff1f7424 */ /* 0x000fe200078e00ff */
[----:B--2---:R-:W-:Y:S01]  /*1310*/  DSETP.GEU.AND P0, PT, R28, R20, PT ;  /* 0x000000141c00722a */ /* 0x004fe20003f0e000 */
[----:B------:R-:W-:Y:S01]  /*1320*/  IMAD.MOV.U32 R30, RZ, RZ, RZ ;  /* 0x000000ffff1e7224 */ /* 0x000fe200078e00ff */
[----:B------:R-:W-:Y:S02]  /*1330*/  BSSY.RECONVERGENT B1, `(.L_x_150) ;  /* 0x00000fd000017945 */ /* 0x000fe40003800200 */
[----:B------:R-:W-:-:S06]  /*1340*/  LOP3.LUT R31, R31, 0x80000000, R29, 0xb8, !PT ;  /* 0x800000001f1f7812 */ /* 0x000fcc00078eb81d */
[----:B------:R-:W-:-:S10]  /*1350*/  DADD.RZ R30, R30, R28 ;  /* 0x000000001e1e7229 */ /* 0x000fd4000000c01c */
[----:B------:R-:W0:Y:S02]  /*1360*/  FRND.F64.TRUNC R30, R30 ;  /* 0x0000001e001e7313 */ /* 0x000e24000030d800 */
[----:B0-----:R-:W-:Y:S02]  /*1370*/  FSEL R29, R21, R31, P0 ;  /* 0x0000001f151d7208 */ /* 0x001fe40000000000 */
[----:B------:R-:W-:Y:S02]  /*1380*/  FSEL R28, R20, R30, P0 ;  /* 0x0000001e141c7208 */ /* 0x000fe40000000000 */
[----:B------:R-:W-:Y:S02]  /*1390*/  FSETP.GTU.AND P0, PT, R9, RZ, PT ;  /* 0x000000ff0900720b */ /* 0x000fe40003f0c000 */
[----:B------:R-:W1:Y:S02]  /*13a0*/  F2I.F64.TRUNC R29, R28 ;  /* 0x0000001c001d7311 */ /* 0x000e64000030d100 */
[----:B-1----:R-:W-:-:S05]  /*13b0*/  IMAD R38, R29, UR5, R38 ;  /* 0x000000051d267c24 */ /* 0x002fca000f8e0226 */
        /* <DEDUP_REMOVED lines=25> */
[----:B------:R-:W-:Y:S05]  /*1550*/  CALL.REL.NOINC `($__internal_8_$__cuda_sm20_div_rn_f64_full) ;  /* 0x0000001000987944 */ /* 0x000fea0003c00000 */
[----:B------:R-:W-:Y:S02]  /*1560*/  IMAD.MOV.U32 R2, RZ, RZ, R46 ;  /* 0x000000ffff027224 */ /* 0x000fe400078e002e */
[----:B------:R-:W-:-:S07]  /*1570*/  IMAD.MOV.U32 R3, RZ, RZ, R47 ;  /* 0x000000ffff037224 */ /* 0x000fce00078e002f */
.L_x_155:
[----:B------:R-:W-:Y:S05]  /*1580*/  BSYNC.RECONVERGENT B3 ;  /* 0x0000000000037941 */ /* 0x000fea0003800200 */
.L_x_154:
        /* <DEDUP_REMOVED lines=23> */
.L_x_157:
[----:B------:R-:W-:Y:S05]  /*1700*/  BSYNC.RECONVERGENT B3 ;  /* 0x0000000000037941 */ /* 0x000fea0003800200 */
.L_x_156:
[----:B------:R-:W-:-:S14]  /*1710*/  DSETP.GEU.AND P0, PT, R2, R4, PT ;  /* 0x000000040200722a */ /* 0x000fdc0003f0e000 */
[----:B------:R-:W-:Y:S05]  /*1720*/  @!P0 BREAK.RELIABLE B2 ;  /* 0x0000000000028942 */ /* 0x000fea0003800100 */
[----:B------:R-:W-:Y:S05]  /*1730*/  @!P0 BRA `(.L_x_158) ;  /* 0x0000000800f08947 */ /* 0x000fea0003800000 */
.L_x_153:
[----:B------:R-:W-:Y:S05]  /*1740*/  BSYNC.RELIABLE B2 ;  /* 0x0000000000027941 */ /* 0x000fea0003800100 */
.L_x_152:
        /* <DEDUP_REMOVED lines=22> */
[----:B------:R-:W-:Y:S05]  /*18b0*/  CALL.REL.NOINC `($__internal_8_$__cuda_sm20_div_rn_f64_full) ;  /* 0x0000000c00c07944 */ /* 0x000fea0003c00000 */
[----:B------:R-:W-:Y:S01]  /*18c0*/  MOV R2, R46 ;  /* 0x0000002e00027202 */ /* 0x000fe20000000f00 */
[----:B------:R-:W-:-:S07]  /*18d0*/  IMAD.MOV.U32 R3, RZ, RZ, R47 ;  /* 0x000000ffff037224 */ /* 0x000fce00078e002f */
.L_x_161:
[----:B------:R-:W-:Y:S05]  /*18e0*/  BSYNC.RECONVERGENT B2 ;  /* 0x0000000000027941 */ /* 0x000fea0003800200 */
.L_x_160:
[----:B------:R-:W0:Y:S01]  /*18f0*/  MUFU.RCP64H R5, R27 ;  /* 0x0000001b00057308 */ /* 0x000e220000001800 */
[----:B------:R-:W-:Y:S01]  /*1900*/  IMAD.MOV.U32 R4, RZ, RZ, 0x1 ;  /* 0x00000001ff047424 */ /* 0x000fe200078e00ff */
[----:B------:R-:W-:Y:S01]  /*1910*/  DADD R32, -RZ, -R14 ;  /* 0x00000000ff207229 */ /* 0x000fe2000000090e */
[----:B------:R-:W-:Y:S01]  /*1920*/  BSSY.RECONVERGENT B2, `(.L_x_162) ;  /* 0x0000014000027945 */ /* 0x000fe20003800200 */
[----:B------:R-:W-:-:S08]  /*1930*/  DADD R2, R2, -UR10 ;  /* 0x8000000a02027e29 */ /* 0x000fd00008000000 */
        /* <DEDUP_REMOVED lines=15> */
[----:B------:R-:W-:Y:S05]  /*1a30*/  CALL.REL.NOINC `($__internal_8_$__cuda_sm20_div_rn_f64_full) ;  /* 0x0000000c00607944 */ /* 0x000fea0003c00000 */
[----:B------:R-:W-:Y:S02]  /*1a40*/  IMAD.MOV.U32 R4, RZ, RZ, R46 ;  /* 0x000000ffff047224 */ /* 0x000fe400078e002e */
[----:B------:R-:W-:-:S07]  /*1a50*/  IMAD.MOV.U32 R5, RZ, RZ, R47 ;  /* 0x000000ffff057224 */ /* 0x000fce00078e002f */
.L_x_163:
[----:B------:R-:W-:Y:S05]  /*1a60*/  BSYNC.RECONVERGENT B2 ;  /* 0x0000000000027941 */ /* 0x000fea0003800200 */
.L_x_162:
[----:B------:R-:W-:-:S14]  /*1a70*/  DSETP.GT.AND P0, PT, R2, R4, PT ;  /* 0x000000040200722a */ /* 0x000fdc0003f04000 */
[----:B------:R-:W-:Y:S01]  /*1a80*/  @P0 VIADD R38, R38, 0x2 ;  /* 0x0000000226260836 */ /* 0x000fe20000000000 */
[----:B------:R-:W-:Y:S06]  /*1a90*/  @P0 BRA `(.L_x_158) ;  /* 0x0000000800180947 */ /* 0x000fec0003800000 */
.L_x_159:
[----:B------:R-:W-:Y:S01]  /*1aa0*/  IADD3 R38, PT, PT, R38, 0x3, RZ ;  /* 0x0000000326267810 */ /* 0x000fe20007ffe0ff */
[----:B------:R-:W-:Y:S06]  /*1ab0*/  BRA `(.L_x_158) ;  /* 0x0000000800107947 */ /* 0x000fec0003800000 */
.L_x_151:
        /* <DEDUP_REMOVED lines=22> */
[----:B------:R-:W-:Y:S01]  /*1c20*/  MOV R10, 0x1c50 ;  /* 0x00001c50000a7802 */ /* 0x000fe20000000f00 */
[----:B------:R-:W-:-:S07]  /*1c30*/  IMAD.MOV.U32 R31, RZ, RZ, R25 ;  /* 0x000000ffff1f7224 */ /* 0x000fce00078e0019 */
[----:B------:R-:W-:Y:S05]  /*1c40*/  CALL.REL.NOINC `($__internal_8_$__cuda_sm20_div_rn_f64_full) ;  /* 0x0000000800dc7944 */ /* 0x000fea0003c00000 */
[----:B------:R-:W-:Y:S01]  /*1c50*/  MOV R2, R46 ;  /* 0x0000002e00027202 */ /* 0x000fe20000000f00 */
[----:B------:R-:W-:-:S07]  /*1c60*/  IMAD.MOV.U32 R3, RZ, RZ, R47 ;  /* 0x000000ffff037224 */ /* 0x000fce00078e002f */
.L_x_168:
[----:B------:R-:W-:Y:S05]  /*1c70*/  BSYNC.RECONVERGENT B3 ;  /* 0x0000000000037941 */ /* 0x000fea0003800200 */
.L_x_167:
        /* <DEDUP_REMOVED lines=21> */
[----:B------:R-:W-:Y:S01]  /*1dd0*/  IMAD.MOV.U32 R4, RZ, RZ, R46 ;  /* 0x000000ffff047224 */ /* 0x000fe200078e002e */
[----:B------:R-:W-:-:S07]  /*1de0*/  MOV R5, R47 ;  /* 0x0000002f00057202 */ /* 0x000fce0000000f00 */
.L_x_170:
[----:B------:R-:W-:Y:S05]  /*1df0*/  BSYNC.RECONVERGENT B3 ;  /* 0x0000000000037941 */ /* 0x000fea0003800200 */
.L_x_169:
[----:B------:R-:W-:-:S08]  /*1e00*/  DADD R4, R4, -UR8 ;  /* 0x8000000804047e29 */ /* 0x000fd00008000000 */
[----:B------:R-:W-:-:S14]  /*1e10*/  DSETP.GT.AND P0, PT, R2, R4, PT ;  /* 0x000000040200722a */ /* 0x000fdc0003f04000 */
[----:B------:R-:W-:Y:S05]  /*1e20*/  @P0 BREAK.RELIABLE B2 ;  /* 0x0000000000020942 */ /* 0x000fea0003800100 */
[----:B------:R-:W-:Y:S05]  /*1e30*/  @P0 BRA `(.L_x_158) ;  /* 0x0000000400300947 */ /* 0x000fea0003800000 */
.L_x_166:
[----:B------:R-:W-:Y:S05]  /*1e40*/  BSYNC.RELIABLE B2 ;  /* 0x0000000000027941 */ /* 0x000fea0003800100 */
.L_x_165:
        /* <DEDUP_REMOVED lines=25> */
.L_x_173:
[----:B------:R-:W-:Y:S05]  /*1fe0*/  BSYNC.RECONVERGENT B2 ;  /* 0x0000000000027941 */ /* 0x000fea0003800200 */
.L_x_172:
[----:B------:R-:W0:Y:S01]  /*1ff0*/  MUFU.RCP64H R5, R27 ;  /* 0x0000001b00057308 */ /* 0x000e220000001800 */
[----:B------:R-:W-:Y:S01]  /*2000*/  MOV R4, 0x1 ;  /* 0x0000000100047802 */ /* 0x000fe20000000f00 */
[----:B------:R-:W-:Y:S01]  /*2010*/  BSSY.RECONVERGENT B2, `(.L_x_174) ;  /* 0x0000016000027945 */ /* 0x000fe20003800200 */
[----:B------:R-:W-:Y:S01]  /*2020*/  FSETP.GEU.AND P1, PT, |R15|, 6.5827683646048100446e-37, PT ;  /* 0x036000000f00780b */ /* 0x000fe20003f2e200 */
[----:B------:R-:W-:-:S03]  /*2030*/  DADD R2, R2, -UR10 ;  /* 0x8000000a02027e29 */ /* 0x000fc60008000000 */
        /* <DEDUP_REMOVED lines=19> */
.L_x_175:
[----:B------:R-:W-:Y:S05]  /*2170*/  BSYNC.RECONVERGENT B2 ;  /* 0x0000000000027941 */ /* 0x000fea0003800200 */
.L_x_174:
[----:B------:R-:W-:-:S08]  /*2180*/  DADD R4, R4, -UR8 ;  /* 0x8000000804047e29 */ /* 0x000fd00008000000 */
[----:B------:R-:W-:-:S14]  /*2190*/  DSETP.GT.AND P0, PT, R2, R4, PT ;  /* 0x000000040200722a */ /* 0x000fdc0003f04000 */
[----:B------:R-:W-:Y:S01]  /*21a0*/  @P0 VIADD R38, R38, 0x2 ;  /* 0x0000000226260836 */ /* 0x000fe20000000000 */
[----:B------:R-:W-:Y:S06]  /*21b0*/  @P0 BRA `(.L_x_158) ;  /* 0x0000000000500947 */ /* 0x000fec0003800000 */
.L_x_171:
[----:B------:R-:W-:Y:S01]  /*21c0*/  IADD3 R38, PT, PT, R38, 0x1, RZ ;  /* 0x0000000126267810 */ /* 0x000fe20007ffe0ff */
[----:B------:R-:W-:Y:S06]  /*21d0*/  BRA `(.L_x_158) ;  /* 0x0000000000487947 */ /* 0x000fec0003800000 */
.L_x_164:
[----:B------:R-:W-:-:S13]  /*21e0*/  FSETP.GTU.AND P0, PT, R7, RZ, PT ;  /* 0x000000ff0700720b */ /* 0x000fda0003f0c000 */
[----:B------:R-:W-:Y:S05]  /*21f0*/  @!P0 BRA `(.L_x_158) ;  /* 0x0000000000408947 */ /* 0x000fea0003800000 */
[----:B------:R-:W-:-:S13]  /*2200*/  FSETP.GE.AND P0, PT, R7, R0, PT ;  /* 0x000000000700720b */ /* 0x000fda0003f06000 */
[----:B------:R-:W-:Y:S01]  /*2210*/  @P0 VIADD R38, R38, 0x2 ;  /* 0x0000000226260836 */ /* 0x000fe20000000000 */
        /* <DEDUP_REMOVED lines=12> */
[----:B------:R-:W-:-:S04]  /*22e0*/  @P2 IMAD.MOV R2, RZ, RZ, R38 ;  /* 0x000000ffff022224 */ /* 0x000fc800078e0226 */
[----:B------:R-:W-:-:S07]  /*22f0*/  @P0 IMAD.MOV.U32 R38, RZ, RZ, R2 ;  /* 0x000000ffff260224 */ /* 0x000fce00078e0002 */
.L_x_158:
[----:B------:R-:W-:Y:S05]  /*2300*/  BSYNC.RECONVERGENT B1 ;  /* 0x0000000000017941 */ /* 0x000fea0003800200 */
.L_x_150:
[----:B------:R-:W-:Y:S05]  /*2310*/  WARPSYNC.ALL ;  /* 0x0000000000007948 */ /* 0x000fea0003800000 */
[----:B------:R-:W-:Y:S02]  /*2320*/  IMAD R2, R8, UR5, RZ ;  /* 0x0000000508027c24 */ /* 0x000fe4000f8e02ff */
[----:B------:R-:W-:Y:S02]  /*2330*/  IMAD R38, R38, 0x6, RZ ;  /* 0x0000000626267824 */ /* 0x000fe400078e02ff */
[----:B------:R-:W-:-:S04]  /*2340*/  IMAD R2, R2, UR6, RZ ;  /* 0x0000000602027c24 */ /* 0x000fc8000f8e02ff */
        /* <DEDUP_REMOVED lines=11> */
[----:B------:R-:W5:Y:S01]  /*2400*/  LDG.E R28, desc[UR14][R2.64+0x14] ;  /* 0x0000140e021c7981 */ /* 0x000f62000c1e1900 */
[----:B------:R-:W-:-:S04]  /*2410*/  UIADD3 UR4, UPT, UPT, UR4, 0x1, URZ ;  /* 0x0000000104047890 */ /* 0x000fc8000fffe0ff */
[----:B------:R-:W-:Y:S01]  /*2420*/  UISETP.NE.AND UP0, UPT, UR4, URZ, UPT ;  /* 0x000000ff0400728c */ /* 0x000fe2000bf05270 */
[-C--:B--2---:R-:W-:Y:S01]  /*2430*/  FMUL R5, R10, R7.reuse ;  /* 0x000000070a057220 */ /* 0x084fe20000400000 */
[----:B---3--:R-:W-:-:S03]  /*2440*/  FMUL R7, R14, R7 ;  /* 0x000000070e077220 */ /* 0x008fc60000400000 */
[-C--:B----4-:R-:W-:Y:S01]  /*2450*/  FFMA R4, R4, R9.reuse, R5 ;  /* 0x0000000904047223 */ /* 0x090fe20000000005 */
[----:B-----5:R-:W-:-:S03]  /*2460*/  FFMA R7, R12, R9, R7 ;  /* 0x000000090c077223 */ /* 0x020fc60000000007 */
[----:B------:R-:W-:Y:S01]  /*2470*/  FADD R9, R4, R13 ;  /* 0x0000000d04097221 */ /* 0x000fe20000000000 */
[----:B------:R-:W-:Y:S01]  /*2480*/  FADD R7, R7, R28 ;  /* 0x0000001c07077221 */ /* 0x000fe20000000000 */
[----:B------:R-:W-:Y:S06]  /*2490*/  BRA.U UP0, `(.L_x_176) ;  /* 0xffffffe100a07547 */ /* 0x000fec000b83ffff */
.L_x_135:
[----:B------:R-:W0:Y:S08]  /*24a0*/  LDC R5, c[0x0][0x380] ;  /* 0x0000e000ff057b82 */ /* 0x000e300000000800 */
[----:B------:R-:W1:Y:S01]  /*24b0*/  LDC.64 R2, c[0x0][0x388] ;  /* 0x0000e200ff027b82 */ /* 0x000e620000000a00 */
[----:B0-----:R-:W-:-:S05]  /*24c0*/  IMAD R8, R8, R5, RZ ;  /* 0x0000000508087224 */ /* 0x001fca00078e02ff */
[----:B------:R-:W-:-:S05]  /*24d0*/  LEA R11, R8, R11, 0x1 ;  /* 0x0000000b080b7211 */ /* 0x000fca00078e08ff */
[----:B-1----:R-:W-:-:S05]  /*24e0*/  IMAD.WIDE R2, R11, 0x4, R2 ;  /* 0x000000040b027825 */ /* 0x002fca00078e0202 */
[----:B-----5:R-:W-:Y:S01]  /*24f0*/  STG.E desc[UR14][R2.64], R9 ;  /* 0x0000000902007986 */ /* 0x020fe2000c10190e */
[----:B------:R-:W-:-:S05]  /*2500*/  IMAD.WIDE R4, R5, 0x4, R2 ;  /* 0x0000000405047825 */ /* 0x000fca00078e0202 */
[----:B------:R-:W-:Y:S01]  /*2510*/  STG.E desc[UR14][R4.64], R7 ;  /* 0x0000000704007986 */ /* 0x000fe2000c10190e */
[----:B------:R-:W-:Y:S05]  /*2520*/  EXIT ;  /* 0x000000000000794d */ /* 0x000fea0003800000 */
        .weak           $__internal_7_$__cuda_sm20_dblrcp_rn_slowpath_v3
        .type           $__internal_7_$__cuda_sm20_dblrcp_rn_slowpath_v3,@function
        .size           $__internal_7_$__cuda_sm20_dblrcp_rn_slowpath_v3,($__internal_8_$__cuda_sm20_div_rn_f64_full - $__internal_7_$__cuda_sm20_dblrcp_rn_slowpath_v3)
$__internal_7_$__cuda_sm20_dblrcp_rn_slowpath_v3:
        /* <DEDUP_REMOVED lines=10> */
[----:B------:R-:W-:Y:S01]  /*25d0*/  VIADD R5, R17, 0xc0200000 ;  /* 0xc020000011057836 */ /* 0x000fe20000000000 */
[----:B------:R-:W-:Y:S01]  /*25e0*/  MOV R4, R16 ;  /* 0x0000001000047202 */ /* 0x000fe20000000f00 */
[----:B------:R-:W-:Y:S02]  /*25f0*/  IMAD.MOV.U32 R12, RZ, RZ, R3 ;  /* 0x000000ffff0c7224 */ /* 0x000fe400078e0003 */
[----:B------:R-:W0:Y:S04]  /*2600*/  MUFU.RCP64H R13, R5 ;  /* 0x00000005000d7308 */ /* 0x000e280000001800 */
        /* <DEDUP_REMOVED lines=10> */
.L_x_179:
        /* <DEDUP_REMOVED lines=10> */
.L_x_177:
[----:B------:R-:W-:Y:S01]  /*2750*/  LOP3.LUT R5, R17, 0x80000, RZ, 0xfc, !PT ;  /* 0x0008000011057812 */ /* 0x000fe200078efcff */
[----:B------:R-:W-:-:S07]  /*2760*/  IMAD.MOV.U32 R4, RZ, RZ, R16 ;  /* 0x000000ffff047224 */ /* 0x000fce00078e0010 */
.L_x_178:
[----:B------:R-:W-:Y:S01]  /*2770*/  MOV R0, R4 ;  /* 0x0000000400007202 */ /* 0x000fe20000000f00 */
[----:B------:R-:W-:Y:S02]  /*2780*/  IMAD.MOV.U32 R3, RZ, RZ, R5 ;  /* 0x000000ffff037224 */ /* 0x000fe400078e0005 */
[----:B------:R-:W-:Y:S02]  /*2790*/  IMAD.MOV.U32 R4, RZ, RZ, R6 ;  /* 0x000000ffff047224 */ /* 0x000fe400078e0006 */
[----:B------:R-:W-:-:S04]  /*27a0*/  IMAD.MOV.U32 R5, RZ, RZ, 0x0 ;  /* 0x00000000ff057424 */ /* 0x000fc800078e00ff */
[----:B------:R-:W-:Y:S05]  /*27b0*/  RET.REL.NODEC R4 `(_Z27cpab_cuda_kernel_forward_2DiiPfPKfS1_PKiS3_i) ;  /* 0xffffffd804107950 */ /* 0x000fea0003c3ffff */
        .weak           $__internal_8_$__cuda_sm20_div_rn_f64_full
        .type           $__internal_8_$__cuda_sm20_div_rn_f64_full,@function
        .size           $__internal_8_$__cuda_sm20_div_rn_f64_full,(.L_x_200 - $__internal_8_$__cuda_sm20_div_rn_f64_full)
$__internal_8_$__cuda_sm20_div_rn_f64_full:
[C---:B------:R-:W-:Y:S01]  /*27c0*/  FSETP.GEU.AND P0, PT, |R31|.reuse, 1.469367938527859385e-39, PT ;  /* 0x001000001f00780b */ /* 0x040fe20003f0e200 */
[----:B------:R-:W-:Y:S01]  /*27d0*/  IMAD.MOV.U32 R50, RZ, RZ, 0x1 ;  /* 0x00000001ff327424 */ /* 0x000fe200078e00ff */
[----:B------:R-:W-:Y:S01]  /*27e0*/  LOP3.LUT R28, R31, 0x800fffff, RZ, 0xc0, !PT ;  /* 0x800fffff1f1c7812 */ /* 0x000fe200078ec0ff */
[----:B------:R-:W-:Y:S01]  /*27f0*/  IMAD.MOV.U32 R47, RZ, RZ, 0x1ca00000 ;  /* 0x1ca00000ff2f7424 */ /* 0x000fe200078e00ff */
[C---:B------:R-:W-:Y:S01]  /*2800*/  FSETP.GEU.AND P2, PT, |R33|.reuse, 1.469367938527859385e-39, PT ;  /* 0x001000002100780b */ /* 0x040fe20003f4e200 */
[----:B------:R-:W-:Y:S01]  /*2810*/  BSSY.RECONVERGENT B0, `(.L_x_180) ;  /* 0x0000052000007945 */ /* 0x000fe20003800200 */
[----:B------:R-:W-:Y:S02]  /*2820*/  LOP3.LUT R29, R28, 0x3ff00000, RZ, 0xfc, !PT ;  /* 0x3ff000001c1d7812 */ /* 0x000fe400078efcff */
[----:B------:R-:W-:Y:S02]  /*2830*/  MOV R28, R30 ;  /* 0x0000001e001c7202 */ /* 0x000fe40000000f00 */
[----:B------:R-:W-:-:S02]  /*2840*/  LOP3.LUT R46, R33, 0x7ff00000, RZ, 0xc0, !PT ;  /* 0x7ff00000212e7812 */ /* 0x000fc400078ec0ff */
[C---:B------:R-:W-:Y:S01]  /*2850*/  LOP3.LUT R49, R31.reuse, 0x7ff00000, RZ, 0xc0, !PT ;  /* 0x7ff000001f317812 */ /* 0x040fe200078ec0ff */
[----:B------:R-:W-:Y:S02]  /*2860*/  @!P0 DMUL R28, R30, 8.98846567431157953865e+307 ;  /* 0x7fe000001e1c8828 */ /* 0x000fe40000000000 */
[----:B------:R-:W-:Y:S01]  /*2870*/  IMAD.MOV.U32 R48, RZ, RZ, R46 ;  /* 0x000000ffff307224 */ /* 0x000fe200078e002e */
[C---:B------:R-:W-:Y:S02]  /*2880*/  ISETP.GE.U32.AND P1, PT, R46.reuse, R49, PT ;  /* 0x000000312e00720c */ /* 0x040fe40003f26070 */
[----:B------:R-:W-:Y:S01]  /*2890*/  @!P2 LOP3.LUT R35, R31, 0x7ff00000, RZ, 0xc0, !PT ;  /* 0x7ff000001f23a812 */ /* 0x000fe200078ec0ff */
[----:B------:R-:W0:Y:S03]  /*28a0*/  MUFU.RCP64H R51, R29 ;  /* 0x0000001d00337308 */ /* 0x000e260000001800 */
[----:B------:R-:W-:-:S02]  /*28b0*/  @!P2 ISETP.GE.U32.AND P3, PT, R46, R35, PT ;  /* 0x000000232e00a20c */ /* 0x000fc40003f66070 */
[----:B------:R-:W-:Y:S02]  /*28c0*/  SEL R35, R47, 0x63400000, !P1 ;  /* 0x634000002f237807 */ /* 0x000fe40004800000 */
[----:B------:R-:W-:Y:S02]  /*28d0*/  @!P0 LOP3.LUT R49, R29, 0x7ff00000, RZ, 0xc0, !PT ;  /* 0x7ff000001d318812 */ /* 0x000fe400078ec0ff */
[----:B------:R-:W-:Y:S01]  /*28e0*/  LOP3.LUT R35, R35, 0x800fffff, R33, 0xf8, !PT ;  /* 0x800fffff23237812 */ /* 0x000fe200078ef821 */
[----:B0-----:R-:W-:-:S08]  /*28f0*/  DFMA R36, R50, -R28, 1 ;  /* 0x3ff000003224742b */ /* 0x001fd0000000081c */
[----:B------:R-:W-:-:S08]  /*2900*/  DFMA R36, R36, R36, R36 ;  /* 0x000000242424722b */ /* 0x000fd00000000024 */
[----:B------:R-:W-:Y:S01]  /*2910*/  DFMA R50, R50, R36, R50 ;  /* 0x000000243232722b */ /* 0x000fe20000000032 */
[----:B------:R-:W-:Y:S02]  /*2920*/  @!P2 SEL R37, R47, 0x63400000, !P3 ;  /* 0x634000002f25a807 */ /* 0x000fe40005800000 */
[----:B------:R-:W-:Y:S02]  /*2930*/  @!P2 MOV R36, RZ ;  /* 0x000000ff0024a202 */ /* 0x000fe40000000f00 */
[----:B------:R-:W-:-:S03]  /*2940*/  @!P2 LOP3.LUT R34, R37, 0x80000000, R33, 0xf8, !PT ;  /* 0x800000002522a812 */ /* 0x000fc600078ef821 */
[----:B------:R-:W-:Y:S01]  /*2950*/  DFMA R52, R50, -R28, 1 ;  /* 0x3ff000003234742b */ /* 0x000fe2000000081c */
[----:B------:R-:W-:Y:S01]  /*2960*/  @!P2 LOP3.LUT R37, R34, 0x100000, RZ, 0xfc, !PT ;  /* 0x001000002225a812 */ /* 0x000fe200078efcff */
[----:B------:R-:W-:-:S06]  /*2970*/  IMAD.MOV.U32 R34, RZ, RZ, R32 ;  /* 0x000000ffff227224 */ /* 0x000fcc00078e0020 */
[----:B------:R-:W-:Y:S02]  /*2980*/  DFMA R52, R50, R52, R50 ;  /* 0x000000343234722b */ /* 0x000fe40000000032 */
[----:B------:R-:W-:-:S08]  /*2990*/  @!P2 DFMA R34, R34, 2, -R36 ;  /* 0x400000002222a82b */ /* 0x000fd00000000824 */
[----:B------:R-:W-:Y:S02]  /*29a0*/  DMUL R50, R52, R34 ;  /* 0x0000002234327228 */ /* 0x000fe40000000000 */
[----:B------:R-:W-:-:S06]  /*29b0*/  @!P2 LOP3.LUT R48, R35, 0x7ff00000, RZ, 0xc0, !PT ;  /* 0x7ff000002330a812 */ /* 0x000fcc00078ec0ff */
        /* <DEDUP_REMOVED lines=9> */
[CC--:B------:R-:W-:Y:S02]  /*2a50*/  VIADDMNMX R32, R46.reuse, -R33.reuse, 0xb9600000, !PT ;  /* 0xb96000002e207446 */ /* 0x0c0fe40007800921 */
[----:B------:R-:W-:Y:S02]  /*2a60*/  ISETP.GE.U32.AND P0, PT, R46, R33, PT ;  /* 0x000000212e00720c */ /* 0x000fe40003f06070 */
[----:B------:R-:W-:Y:S02]  /*2a70*/  VIMNMX R32, PT, PT, R32, 0x46a00000, PT ;  /* 0x46a0000020207848 */ /* 0x000fe40003fe0100 */
[----:B------:R-:W-:-:S04]  /*2a80*/  SEL R47, R47, 0x63400000, !P0 ;  /* 0x634000002f2f7807 */ /* 0x000fc80004000000 */
[----:B------:R-:W-:-:S05]  /*2a90*/  IADD3 R32, PT, PT, -R47, R32, RZ ;  /* 0x000000202f207210 */ /* 0x000fca0007ffe1ff */
[----:B------:R-:W-:-:S06]  /*2aa0*/  VIADD R49, R32, 0x7fe00000 ;  /* 0x7fe0000020317836 */ /* 0x000fcc0000000000 */
        /* <DEDUP_REMOVED lines=9> */
[----:B------:R-:W-:Y:S01]  /*2b40*/  IADD3 R29, PT, PT, -R32, RZ, RZ ;  /* 0x000000ff201d7210 */ /* 0x000fe20007ffe1ff */
[----:B------:R-:W-:-:S06]  /*2b50*/  IMAD.MOV.U32 R28, RZ, RZ, RZ ;  /* 0x000000ffff1c7224 */ /* 0x000fcc00078e00ff */
[----:B------:R-:W-:Y:S02]  /*2b60*/  DFMA R28, R46, -R28, R36 ;  /* 0x8000001c2e1c722b */ /* 0x000fe40000000024 */
[----:B------:R-:W-:-:S04]  /*2b70*/  DMUL.RP R36, R36, R48 ;  /* 0x0000003024247228 */ /* 0x000fc80000008000 */
[----:B------:R-:W-:-:S04]  /*2b80*/  IADD3 R28, PT, PT, -R32, -0x43300000, RZ ;  /* 0xbcd00000201c7810 */ /* 0x000fc80007ffe1ff */
[----:B------:R-:W-:Y:S02]  /*2b90*/  FSETP.NEU.AND P0, PT, |R29|, R28, PT ;  /* 0x0000001c1d00720b */ /* 0x000fe40003f0d200 */
[----:B------:R-:W-:Y:S02]  /*2ba0*/  LOP3.LUT R31, R37, R31, RZ, 0x3c, !PT ;  /* 0x0000001f251f7212 */ /* 0x000fe400078e3cff */
[----:B------:R-:W-:Y:S02]  /*2bb0*/  FSEL R46, R36, R46, !P0 ;  /* 0x0000002e242e7208 */ /* 0x000fe40004000000 */
[----:B------:R-:W-:Y:S01]  /*2bc0*/  FSEL R47, R31, R47, !P0 ;  /* 0x0000002f1f2f7208 */ /* 0x000fe20004000000 */
[----:B------:R-:W-:Y:S06]  /*2bd0*/  BRA `(.L_x_182) ;  /* 0x0000000000547947 */ /* 0x000fec0003800000 */
.L_x_181:
        /* <DEDUP_REMOVED lines=11> */
[----:B------:R-:W-:Y:S02]  /*2c90*/  @P0 LOP3.LUT R28, R47, 0x7ff00000, RZ, 0xfc, !PT ;  /* 0x7ff000002f1c0812 */ /* 0x000fe400078efcff */
[----:B------:R-:W-:Y:S01]  /*2ca0*/  @!P0 MOV R46, RZ ;  /* 0x000000ff002e8202 */ /* 0x000fe20000000f00 */
[----:B------:R-:W-:Y:S02]  /*2cb0*/  @P0 IMAD.MOV.U32 R46, RZ, RZ, RZ ;  /* 0x000000ffff2e0224 */ /* 0x000fe400078e00ff */
[----:B------:R-:W-:Y:S01]  /*2cc0*/  @P0 IMAD.MOV.U32 R47, RZ, RZ, R28 ;  /* 0x000000ffff2f0224 */ /* 0x000fe200078e001c */
[----:B------:R-:W-:Y:S06]  /*2cd0*/  BRA `(.L_x_182) ;  /* 0x0000000000147947 */ /* 0x000fec0003800000 */
.L_x_184:
[----:B------:R-:W-:Y:S01]  /*2ce0*/  LOP3.LUT R47, R31, 0x80000, RZ, 0xfc, !PT ;  /* 0x000800001f2f7812 */ /* 0x000fe200078efcff */
[----:B------:R-:W-:Y:S01]  /*2cf0*/  IMAD.MOV.U32 R46, RZ, RZ, R30 ;  /* 0x000000ffff2e7224 */ /* 0x000fe200078e001e */
[----:B------:R-:W-:Y:S06]  /*2d00*/  BRA `(.L_x_182) ;  /* 0x0000000000087947 */ /* 0x000fec0003800000 */
.L_x_183:
[----:B------:R-:W-:Y:S02]  /*2d10*/  LOP3.LUT R47, R33, 0x80000, RZ, 0xfc, !PT ;  /* 0x00080000212f7812 */ /* 0x000fe400078efcff */
[----:B------:R-:W-:-:S07]  /*2d20*/  MOV R46, R32 ;  /* 0x00000020002e7202 */ /* 0x000fce0000000f00 */
.L_x_182:
[----:B------:R-:W-:Y:S05]  /*2d30*/  BSYNC.RECONVERGENT B0 ;  /* 0x0000000000007941 */ /* 0x000fea0003800200 */
.L_x_180:
[----:B------:R-:W-:Y:S02]  /*2d40*/  IMAD.MOV.U32 R28, RZ, RZ, R10 ;  /* 0x000000ffff1c7224 */ /* 0x000fe400078e000a */
[----:B------:R-:W-:-:S04]  /*2d50*/  IMAD.MOV.U32 R29, RZ, RZ, 0x0 ;  /* 0x00000000ff1d7424 */ /* 0x000fc800078e00ff */
[----:B------:R-:W-:Y:S05]  /*2d60*/  RET.REL.NODEC R28 `(_Z27cpab_cuda_kernel_forward_2DiiPfPKfS1_PKiS3_i) ;  /* 0xffffffd01ca47950 */ /* 0x000fea0003c3ffff */
.L_x_185:
        /* <DEDUP_REMOVED lines=9> */
.L_x_200:


//--------------------- .text._Z27cpab_cuda_kernel_forward_1DiiPfPKfS1_PKiS3_i --------------------------
	.section	.text._Z27cpab_cuda_kernel_forward_1DiiPfPKfS1_PKiS3_i,"ax",@progbits
	.align	128
        .global         _Z27cpab_cuda_kernel_forward_1DiiPfPKfS1_PKiS3_i
        .type           _Z27cpab_cuda_kernel_forward_1DiiPfPKfS1_PKiS3_i,@function
        .size           _Z27cpab_cuda_kernel_forward_1DiiPfPKfS1_PKiS3_i,(.L_x_206 - _Z27cpab_cuda_kernel_forward_1DiiPfPKfS1_PKiS3_i)
        .other          _Z27cpab_cuda_kernel_forward_1DiiPfPKfS1_PKiS3_i,@"STO_CUDA_ENTRY STV_DEFAULT"
_Z27cpab_cuda_kernel_forward_1DiiPfPKfS1_PKiS3_i:
.text._Z27cpab_cuda_kernel_forward_1DiiPfPKfS1_PKiS3_i:
[----:B------:R-:W-:Y:S01]  /*0000*/  LDC R1, c[0x0][0x37c] ;  /* 0x0000df00ff017b82 */ /* 0x000fe20000000800 */
[----:B------:R-:W0:Y:S07]  /*0010*/  S2R R5, SR_TID.Y ;  /* 0x0000000000057919 */ /* 0x000e2e0000002200 */
[----:B------:R-:W1:Y:S01]  /*0020*/  LDC R0, c[0x0][0x360] ;  /* 0x0000d800ff007b82 */ /* 0x000e620000000800 */
[----:B------:R-:W2:Y:S01]  /*0030*/  LDCU.64 UR6, c[0x0][0x380] ;  /* 0x00007000ff0677ac */ /* 0x000ea20008000a00 */
[----:B------:R-:W1:Y:S06]  /*0040*/  S2R R3, SR_TID.X ;  /* 0x0000000000037919 */ /* 0x000e6c0000002100 */
[----:B------:R-:W0:Y:S08]  /*0050*/  S2UR UR5, SR_CTAID.Y ;  /* 0x00000000000579c3 */ /* 0x000e300000002600 */
[----:B------:R-:W0:Y:S08]  /*0060*/  LDC R6, c[0x0][0x364] ;  /* 0x0000d900ff067b82 */ /* 0x000e300000000800 */
[----:B------:R-:W1:Y:S01]  /*0070*/  S2UR UR4, SR_CTAID.X ;  /* 0x00000000000479c3 */ /* 0x000e620000002500 */
[----:B0-----:R-:W-:-:S05]  /*0080*/  IMAD R6, R6, UR5, R5 ;  /* 0x0000000506067c24 */ /* 0x001fca000f8e0205 */
[----:B--2---:R-:W-:Y:S01]  /*0090*/  ISETP.GE.AND P0, PT, R6, UR7, PT ;  /* 0x0000000706007c0c */ /* 0x004fe2000bf06270 */
[----:B-1----:R-:W-:-:S05]  /*00a0*/  IMAD R0, R0, UR4, R3 ;  /* 0x0000000400007c24 */ /* 0x002fca000f8e0203 */
[----:B------:R-:W-:-:S13]  /*00b0*/  ISETP.GE.OR P0, PT, R0, UR6, P0 ;  /* 0x0000000600007c0c */ /* 0x000fda0008706670 */
[----:B------:R-:W-:Y:S05]  /*00c0*/  @P0 EXIT ;  /* 0x000000000000094d */ /* 0x000fea0003800000 */
[----:B------:R-:W0:Y:S01]  /*00d0*/  LDC.64 R4, c[0x0][0x3a0] ;  /* 0x0000e800ff047b82 */ /* 0x000e220000000a00 */
[----:B------:R-:W0:Y:S01]  /*00e0*/  LDCU.64 UR4, c[0x0][0x358] ;  /* 0x00006b00ff0477ac */ /* 0x000e220008000a00 */
[----:B------:R-:W1:Y:S06]  /*00f0*/  LDCU UR7, c[0x0][0x3b0] ;  /* 0x00007600ff0777ac */ /* 0x000e6c0008000800 */
[----:B------:R-:W2:Y:S01]  /*0100*/  LDC.64 R10, c[0x0][0x390] ;  /* 0x0000e400ff0a7b82 */ /* 0x000ea20000000a00 */
[----:B0-----:R-:W3:Y:S01]  /*0110*/  LDG.E R2, desc[UR4][R4.64] ;  /* 0x0000000404027981 */ /* 0x001ee2000c1e1900 */
[----:B------:R-:W-:-:S04]  /*0120*/  IMAD R3, R6, UR6, RZ ;  /* 0x0000000606037c24 */ /* 0x000fc8000f8e02ff */
[----:B-1----:R-:W-:-:S04]  /*0130*/  IMAD R7, R3, UR7, R0 ;  /* 0x0000000703077c24 */ /* 0x002fc8000f8e0200 */
[----:B--2---:R-:W-:-:S06]  /*0140*/  IMAD.WIDE R10, R7, 0x4, R10 ;  /* 0x00000004070a7825 */ /* 0x004fcc00078e020a */
[----:B------:R0:W5:Y:S01]  /*0150*/  LDG.E R10, desc[UR4][R10.64] ;  /* 0x000000040a0a7981 */ /* 0x000162000c1e1900 */
[----:B---3--:R-:W-:-:S13]  /*0160*/  ISETP.GE.AND P0, PT, R2, 0x1, PT ;  /* 0x000000010200780c */ /* 0x008fda0003f06270 */
[----:B0-----:R-:W-:Y:S05]  /*0170*/  @!P0 BRA `(.L_x_186) ;  /* 0x0000000800d48947 */ /* 0x001fea0003800000 */
[----:B------:R-:W0:Y:S02]  /*0180*/  LDC.64 R12, c[0x0][0x3a8] ;  /* 0x0000ea00ff0c7b82 */ /* 0x000e240000000a00 */
[----:B0-----:R-:W2:Y:S01]  /*0190*/  LDG.E R13, desc[UR4][R12.64] ;  /* 0x000000040c0d7981 */ /* 0x001ea2000c1e1900 */
[----:B------:R-:W-:Y:S01]  /*01a0*/  ISETP.GE.U32.AND P1, PT, R2, 0x8, PT ;  /* 0x000000080200780c */ /* 0x000fe20003f26070 */
[----:B------:R-:W-:Y:S01]  /*01b0*/  IMAD.SHL.U32 R4, R6, 0x2, RZ ;  /* 0x0000000206047824 */ /* 0x000fe200078e00ff */
[----:B------:R-:W-:-:S04]  /*01c0*/  LOP3.LUT R8, R2, 0x7, RZ, 0xc0, !PT ;  /* 0x0000000702087812 */ /* 0x000fc800078ec0ff */
[----:B------:R-:W-:Y:S01]  /*01d0*/  ISETP.NE.AND P0, PT, R8, RZ, PT ;  /* 0x000000ff0800720c */ /* 0x000fe20003f05270 */
[-C--:B--2---:R-:W-:Y:S01]  /*01e0*/  IMAD R4, R4, R13.reuse, RZ ;  /* 0x0000000d04047224 */ /* 0x084fe200078e02ff */
[----:B------:R-:W-:Y:S01]  /*01f0*/  I2FP.F32.S32 R5, R13 ;  /* 0x0000000d00057245 */ /* 0x000fe20000201400 */
[----:B------:R-:W-:-:S03]  /*0200*/  VIADD R6, R13, 0xffffffff ;  /* 0xffffffff0d067836 */ /* 0x000fc60000000000 */
[----:B------:R-:W-:Y:S01]  /*0210*/  SHF.R.S32.HI R7, RZ, 0x1f, R4 ;  /* 0x0000001fff077819 */ /* 0x000fe20000011404 */
[----:B------:R-:W-:Y:S06]  /*0220*/  @!P1 BRA `(.L_x_187) ;  /* 0x0000000400589947 */ /* 0x000fec0003800000 */
[----:B------:R-:W-:Y:S01]  /*0230*/  LOP3.LUT R9, R2, 0x7ffffff8, RZ, 0xc0, !PT ;  /* 0x7ffffff802097812 */ /* 0x000fe200078ec0ff */
[----:B------:R-:W0:Y:S04]  /*0240*/  LDCU.64 UR6, c[0x0][0x398] ;  /* 0x00007300ff0677ac */ /* 0x000e280008000a00 */
[----:B------:R-:W-:-:S07]  /*0250*/  IMAD.MOV R9, RZ, RZ, -R9 ;  /* 0x000000ffff097224 */ /* 0x000fce00078e0a09 */
.L_x_188:
[----:B-----5:R-:W-:-:S06]  /*0260*/  FMUL R11, R5, R10 ;  /* 0x0000000a050b7220 */ /* 0x020fcc0000400000 */
[----:B------:R-:W1:Y:S02]  /*0270*/  F2I.FLOOR.NTZ R11, R11 ;  /* 0x0000000b000b7305 */ /* 0x000e640000207100 */
[----:B-1----:R-:W-:-:S04]  /*0280*/  VIMNMX.RELU R13, PT, PT, R11, R6, PT ;  /* 0x000000060b0d7248 */ /* 0x002fc80003fe1100 */
[----:B------:R-:W-:-:S05]  /*0290*/  LEA R13, P1, R13, R4, 0x1 ;  /* 0x000000040d0d7211 */ /* 0x000fca00078208ff */
[----:B------:R-:W-:Y:S01]  /*02a0*/  IMAD.X R14, RZ, RZ, R7, P1 ;  /* 0x000000ffff0e7224 */ /* 0x000fe200008e0607 */
[----:B0-----:R-:W-:-:S04]  /*02b0*/  LEA R12, P1, R13, UR6, 0x2 ;  /* 0x000000060d0c7c11 */ /* 0x001fc8000f8210ff */
[----:B------:R-:W-:-:S05]  /*02c0*/  LEA.HI.X R13, R13, UR7, R14, 0x2, P1 ;  /* 0x000000070d0d7c11 */ /* 0x000fca00088f140e */
[----:B------:R-:W2:Y:S04]  /*02d0*/  LDG.E R15, desc[UR4][R12.64] ;  /* 0x000000040c0f7981 */ /* 0x000ea8000c1e1900 */
[----:B------:R-:W2:Y:S02]  /*02e0*/  LDG.E R14, desc[UR4][R12.64+0x4] ;  /* 0x000004040c0e7981 */ /* 0x000ea4000c1e1900 */
[----:B--2---:R-:W-:-:S04]  /*02f0*/  FFMA R14, R15, R10, R14 ;  /* 0x0000000a0f0e7223 */ /* 0x004fc8000000000e */
[----:B------:R-:W-:-:S06]  /*0300*/  FMUL R15, R5, R14 ;  /* 0x0000000e050f7220 */ /* 0x000fcc0000400000 */
[----:B------:R-:W0:Y:S02]  /*0310*/  F2I.FLOOR.NTZ R15, R15 ;  /* 0x0000000f000f7305 */ /* 0x000e240000207100 */
[----:B0-----:R-:W-:-:S04]  /*0320*/  VIMNMX.RELU R11, PT, PT, R15, R6, PT ;  /* 0x000000060f0b7248 */ /* 0x001fc80003fe1100 */
[----:B------:R-:W-:-:S05]  /*0330*/  LEA R11, P1, R11, R4, 0x1 ;  /* 0x000000040b0b7211 */ /* 0x000fca00078208ff */
[----:B------:R-:W-:Y:S01]  /*0340*/  IMAD.X R16, RZ, RZ, R7, P1 ;  /* 0x000000ffff107224 */ /* 0x000fe200008e0607 */
[----:B------:R-:W-:-:S04]  /*0350*/  LEA R10, P1, R11, UR6, 0x2 ;  /* 0x000000060b0a7c11 */ /* 0x000fc8000f8210ff */
[----:B------:R-:W-:-:S05]  /*0360*/  LEA.HI.X R11, R11, UR7, R16, 0x2, P1 ;  /* 0x000000070b0b7c11 */ /* 0x000fca00088f1410 */
[----:B------:R-:W2:Y:S04]  /*0370*/  LDG.E R17, desc[UR4][R10.64] ;  /* 0x000000040a117981 */ /* 0x000ea8000c1e1900 */
[----:B------:R-:W2:Y:S02]  /*0380*/  LDG.E R19, desc[UR4][R10.64+0x4] ;  /* 0x000004040a137981 */ /* 0x000ea4000c1e1900 */
[----:B--2---:R-:W-:-:S04]  /*0390*/  FFMA R14, R14, R17, R19 ;  /* 0x000000110e0e7223 */ /* 0x004fc80000000013 */
[----:B------:R-:W-:-:S04]  /*03a0*/  FMUL R16, R5, R14 ;  /* 0x0000000e05107220 */ /* 0x000fc80000400000 */
        /* <DEDUP_REMOVED lines=57> */
[----:B------:R-:W2:Y:S01]  /*0740*/  LDG.E R19, desc[UR4][R14.64+0x4] ;  /* 0x000004040e137981 */ /* 0x000ea2000c1e1900 */
[----:B------:R-:W-:-:S05]  /*0750*/  VIADD R9, R9, 0x8 ;  /* 0x0000000809097836 */ /* 0x000fca0000000000 */
[----:B------:R-:W-:Y:S01]  /*0760*/  ISETP.NE.AND P1, PT, R9, RZ, PT ;  /* 0x000000ff0900720c */ /* 0x000fe20003f25270 */
[----:B--2---:R-:W-:-:S12]  /*0770*/  FFMA R10, R10, R17, R19 ;  /* 0x000000110a0a7223 */ /* 0x004fd80000000013 */
[----:B------:R-:W-:Y:S05]  /*0780*/  @P1 BRA `(.L_x_188) ;  /* 0xfffffff800b41947 */ /* 0x000fea000383ffff */
.L_x_187:
[----:B------:R-:W-:Y:S05]  /*0790*/  @!P0 BRA `(.L_x_186) ;  /* 0x00000004004c8947 */ /* 0x000fea0003800000 */
[----:B------:R-:W-:Y:S02]  /*07a0*/  ISETP.GE.U32.AND P1, PT, R8, 0x4, PT ;  /* 0x000000040800780c */ /* 0x000fe40003f26070 */
[----:B------:R-:W-:-:S04]  /*07b0*/  LOP3.LUT R14, R2, 0x3, RZ, 0xc0, !PT ;  /* 0x00000003020e7812 */ /* 0x000fc800078ec0ff */
[----:B------:R-:W-:-:S07]  /*07c0*/  ISETP.NE.AND P0, PT, R14, RZ, PT ;  /* 0x000000ff0e00720c */ /* 0x000fce0003f05270 */
[----:B------:R-:W-:Y:S06]  /*07d0*/  @!P1 BRA `(.L_x_189) ;  /* 0x0000000000a49947 */ /* 0x000fec0003800000 */
[----:B-----5:R-:W-:Y:S01]  /*07e0*/  FMUL R11, R10, R5 ;  /* 0x000000050a0b7220 */ /* 0x020fe20000400000 */
[----:B------:R-:W0:Y:S05]  /*07f0*/  LDCU.64 UR6, c[0x0][0x398] ;  /* 0x00007300ff0677ac */ /* 0x000e2a0008000a00 */
        /* <DEDUP_REMOVED lines=38> */
[----:B--2---:R-:W-:-:S07]  /*0a60*/  FFMA R10, R10, R15, R17 ;  /* 0x0000000f0a0a7223 */ /* 0x004fce0000000011 */
.L_x_189:
[----:B------:R-:W-:Y:S05]  /*0a70*/  @!P0 BRA `(.L_x_186) ;  /* 0x0000000000948947 */ /* 0x000fea0003800000 */
[----:B------:R-:W-:Y:S02]  /*0a80*/  ISETP.NE.AND P1, PT, R14, 0x1, PT ;  /* 0x000000010e00780c */ /* 0x000fe40003f25270 */
[----:B------:R-:W-:-:S04]  /*0a90*/  LOP3.LUT R2, R2, 0x1, RZ, 0xc0, !PT ;  /* 0x0000000102027812 */ /* 0x000fc800078ec0ff */
[----:B------:R-:W-:-:S07]  /*0aa0*/  ISETP.NE.U32.AND P0, PT, R2, 0x1, PT ;  /* 0x000000010200780c */ /* 0x000fce0003f05070 */
[----:B------:R-:W-:Y:S06]  /*0ab0*/  @!P1 BRA `(.L_x_190) ;  /* 0x0000000000549947 */ /* 0x000fec0003800000 */
[----:B-----5:R-:W-:Y:S01]  /*0ac0*/  FMUL R2, R10, R5 ;  /* 0x000000050a027220 */ /* 0x020fe20000400000 */
[----:B------:R-:W0:Y:S03]  /*0ad0*/  LDCU.64 UR6, c[0x0][0x398] ;  /* 0x00007300ff0677ac */ /* 0x000e260008000a00 */
        /* <DEDUP_REMOVED lines=19> */
.L_x_190:
[----:B------:R-:W-:Y:S05]  /*0c10*/  @P0 BRA `(.L_x_186) ;  /* 0x00000000002c0947 */ /* 0x000fea0003800000 */
        /* <DEDUP_REMOVED lines=10> */
[----:B--2---:R-:W-:-:S07]  /*0cc0*/  FFMA R10, R10, R7, R9 ;  /* 0x000000070a0a7223 */ /* 0x004fce0000000009 */
.L_x_186:
[----:B------:R-:W0:Y:S01]  /*0cd0*/  LDC.64 R4, c[0x0][0x388] ;  /* 0x0000e200ff047b82 */ /* 0x000e220000000a00 */
[----:B------:R-:W-:-:S04]  /*0ce0*/  IMAD.IADD R3, R0, 0x1, R3 ;  /* 0x0000000100037824 */ /* 0x000fc800078e0203 */
[----:B0-----:R-:W-:-:S05]  /*0cf0*/  IMAD.WIDE R2, R3, 0x4, R4 ;  /* 0x0000000403027825 */ /* 0x001fca00078e0204 */
[----:B-----5:R-:W-:Y:S01]  /*0d00*/  STG.E desc[UR4][R2.64], R10 ;  /* 0x0000000a02007986 */ /* 0x020fe2000c101904 */
[----:B------:R-:W-:Y:S05]  /*0d10*/  EXIT ;  /* 0x000000000000794d */ /* 0x000fea0003800000 */
.L_x_191:
        /* <DEDUP_REMOVED lines=14> */
.L_x_206:


//--------------------- .nv.shared.reserved.0     --------------------------
	.section	.nv.shared.reserved.0,"aw",@nobits
	.weak		__nv_reservedSMEM_offset_0_alias
	.size		__nv_reservedSMEM_offset_0_alias, 0, 64
	.other		__nv_reservedSMEM_offset_0_alias,@"STO_CUDA_RESERVED_SHARED STV_DEFAULT"
__nv_reservedSMEM_offset_0_alias:
	.zero		0
	.zero		64


//--------------------- .nv.constant0._Z28cpab_cuda_kernel_backward_3D4dim3iiiiPfPKfS2_S2_PKiS4_i --------------------------
	.section	.nv.constant0._Z28cpab_cuda_kernel_backward_3D4dim3iiiiPfPKfS2_S2_PKiS4_i,"a",@progbits
	.sectionflags	@""
	.align	4
.nv.constant0._Z28cpab_cuda_kernel_backward_3D4dim3iiiiPfPKfS2_S2_PKiS4_i:
	.zero		980


//--------------------- .nv.constant0._Z28cpab_cuda_kernel_backward_2D4dim3iiiiPfPKfS2_S2_PKiS4_i --------------------------
	.section	.nv.constant0._Z28cpab_cuda_kernel_backward_2D4dim3iiiiPfPKfS2_S2_PKiS4_i,"a",@progbits
	.sectionflags	@""
	.align	4
.nv.constant0._Z28cpab_cuda_kernel_backward_2D4dim3iiiiPfPKfS2_S2_PKiS4_i:
	.zero		980


//--------------------- .nv.constant0._Z28cpab_cuda_kernel_backward_1D4dim3iiiiPfPKfS2_S2_PKiS4_i --------------------------
	.section	.nv.constant0._Z28cpab_cuda_kernel_backward_1D4dim3iiiiPfPKfS2_S2_PKiS4_i,"a",@progbits
	.sectionflags	@""
	.align	4
.nv.constant0._Z28cpab_cuda_kernel_backward_1D4dim3iiiiPfPKfS2_S2_PKiS4_i:
	.zero		980


//--------------------- .nv.constant0._Z27cpab_cuda_kernel_forward_3DiiPfPKfS1_PKiS3_i --------------------------
	.section	.nv.constant0._Z27cpab_cuda_kernel_forward_3DiiPfPKfS1_PKiS3_i,"a",@progbits
	.sectionflags	@""
	.align	4
.nv.constant0._Z27cpab_cuda_kernel_forward_3DiiPfPKfS1_PKiS3_i:
	.zero		948


//--------------------- .nv.constant0._Z27cpab_cuda_kernel_forward_2DiiPfPKfS1_PKiS3_i --------------------------
	.section	.nv.constant0._Z27cpab_cuda_kernel_forward_2DiiPfPKfS1_PKiS3_i,"a",@progbits
	.sectionflags	@""
	.align	4
.nv.constant0._Z27cpab_cuda_kernel_forward_2DiiPfPKfS1_PKiS3_i:
	.zero		948


//--------------------- .nv.constant0._Z27cpab_cuda_kernel_forward_1DiiPfPKfS1_PKiS3_i --------------------------
	.section	.nv.constant0._Z27cpab_cuda_kernel_forward_1DiiPfPKfS1_PKiS3_i,"a",@progbits
	.sectionflags	@""
	.align	4
.nv.constant0._Z27cpab_cuda_kernel_forward_1DiiPfPKfS1_PKiS3_i:
	.zero		948


//--------------------- SYMBOLS --------------------------

	.type		.nv.reservedSmem.offset0,@object
	.size		.nv.reservedSmem.offset0,0x4
